// auto-generated by cutlass_sweep.gemm — config: {"arch": "sm_90", "cluster_m": 2, "cluster_n": 1, "dtype": "int8", "dtype_b": "int8", "layout": "nt", "stages": 0, "tile_k": 32, "tile_m": 256, "tile_n": 112}
#include "cutlass/cutlass.h"
#include "cutlass/gemm/collective/collective_builder.hpp"
#include "cutlass/gemm/device/gemm_universal_adapter.h"
#include "cutlass/gemm/kernel/gemm_universal.hpp"
#include "cutlass/epilogue/collective/collective_builder.hpp"

using ElemA = int8_t;
using ElemB = int8_t;
using ElemCD = int8_t;
using Acc  = int32_t;
using TileShape    = cute::Shape<cute::_256, cute::_112, cute::_32>;
using ClusterShape = cute::Shape<cute::_2, cute::_1, cute::_1>;

using CollectiveEpilogue = typename cutlass::epilogue::collective::CollectiveBuilder<
    cutlass::arch::Sm90, cutlass::arch::OpClassTensorOp,
    TileShape, ClusterShape,
    cutlass::epilogue::collective::EpilogueTileAuto,
    Acc, Acc,
    ElemCD, cutlass::layout::RowMajor, 128 / cutlass::sizeof_bits<ElemCD>::value,
    ElemCD, cutlass::layout::RowMajor, 128 / cutlass::sizeof_bits<ElemCD>::value,
    cutlass::epilogue::collective::EpilogueScheduleAuto
  >::CollectiveOp;

using CollectiveMainloop = typename cutlass::gemm::collective::CollectiveBuilder<
    cutlass::arch::Sm90, cutlass::arch::OpClassTensorOp,
    ElemA, cutlass::layout::RowMajor, 128 / cutlass::sizeof_bits<ElemA>::value,
    ElemB, cutlass::layout::ColumnMajor, 128 / cutlass::sizeof_bits<ElemB>::value,
    Acc,
    TileShape, ClusterShape,
    cutlass::gemm::collective::StageCountAutoCarveout<static_cast<int>(sizeof(typename CollectiveEpilogue::SharedStorage))>,
    cutlass::gemm::collective::KernelScheduleAuto
  >::CollectiveOp;

using GemmKernel = cutlass::gemm::kernel::GemmUniversal<
    cute::Shape<int,int,int,int>,
    CollectiveMainloop,
    CollectiveEpilogue
>;
using Gemm = cutlass::gemm::device::GemmUniversalAdapter<GemmKernel>;

// Force the device kernel symbol into the cubin without needing a host main.
auto* _anchor = &cutlass::device_kernel<GemmKernel>;


// ===== COMPILED SASS (sm_90a) =====

	.target	sm_90a

	.elftype	@"ET_EXEC"


//--------------------- .note.nv.tkinfo           --------------------------
	.section	.note.nv.tkinfo,"",@"SHT_NOTE"
	.sectionflags	@"SHF_NOTE_NV_TKINFO"
	.tkinfo
        /*0018*/ 	.word	0x00000002
        /*0030*/ 	.string	""
        /*0030*/ 	.string	"ptxas"
        /*0030*/ 	.string	"Cuda compilation tools, release 13.0, V13.0.88"
        /*0030*/ 	.string	"Build cuda_13.0.r13.0/compiler.36424714_0"
        /*0030*/ 	.string	"-arch sm_90a -m 64 "



//--------------------- .note.nv.cuinfo           --------------------------
	.section	.note.nv.cuinfo,"",@"SHT_NOTE"
	.sectionflags	@"SHF_NOTE_NV_CUINFO"
        /*0018*/ 	.short	0x0002
        /*001a*/ 	.short	0x005a
        /*001c*/ 	.short	0x0082
	.zero		2


//--------------------- .nv.info                  --------------------------
	.section	.nv.info,"",@"SHT_CUDA_INFO"
	.align	4


	//----- nvinfo : EIATTR_REGCOUNT
	.align		4
        /*0000*/ 	.byte	0x04, 0x2f
        /*0002*/ 	.short	(.L_15 - .L_14)
	.align		4
.L_14:
        /*0004*/ 	.word	index@(_ZN7cutlass13device_kernelINS_4gemm6kernel13GemmUniversalIN4cute5tupleIJiiiiEEENS1_10collective13CollectiveMmaINS1_34MainloopSm90TmaGmmaWarpSpecializedILi19ENS5_IJNS4_1CILi2EEENSA_ILi1EEESC_EEENS1_35KernelTmaWarpSpecializedCooperativeEEENS5_IJNSA_ILi256EEENSA_ILi112EEENSA_ILi32EEEEEEaNS5_IJlSC_lEEEaSK_NS4_8TiledMMAINS4_8MMA_AtomIJNS4_4SM904GMMA26MMA_64x16x32_S32S8S8_SS_TNEEEENS4_6LayoutISD_NS5_IJSC_NSA_ILi0EEESS_EEEEENS5_IJNS4_10UnderscoreESV_SV_EEEEENS4_13SM90_TMA_LOADENS4_14ComposedLayoutINS4_7SwizzleILi1ELi4ELi3EEENS4_18smem_ptr_flag_bitsILi8EEENSR_INS5_IJNSA_ILi8EEESI_EEENS5_IJSI_SC_EEEEEEEvNS4_8identityENS4_23SM90_TMA_LOAD_MULTICASTES18_vS19_EENS_8epilogue10collective6detail29Sm90TmaWarpSpecializedAdapterINS1D_15DefaultEpilogueIaSK_SK_NS1C_6thread17LinearCombinationIaLi1EiiLNS1H_9ScaleType4KindE0ELNS_15FloatRoundStyleE2EaEENS1_15EpilogueDefaultEEEEEvvEEEEvNT_6ParamsE)
        /*0008*/ 	.word	0x000000a8


	//----- nvinfo : EIATTR_FRAME_SIZE
	.align		4
.L_15:
        /*000c*/ 	.byte	0x04, 0x11
        /*000e*/ 	.short	(.L_17 - .L_16)
	.align		4
.L_16:
        /*0010*/ 	.word	index@(_ZN7cutlass13device_kernelINS_4gemm6kernel13GemmUniversalIN4cute5tupleIJiiiiEEENS1_10collective13CollectiveMmaINS1_34MainloopSm90TmaGmmaWarpSpecializedILi19ENS5_IJNS4_1CILi2EEENSA_ILi1EEESC_EEENS1_35KernelTmaWarpSpecializedCooperativeEEENS5_IJNSA_ILi256EEENSA_ILi112EEENSA_ILi32EEEEEEaNS5_IJlSC_lEEEaSK_NS4_8TiledMMAINS4_8MMA_AtomIJNS4_4SM904GMMA26MMA_64x16x32_S32S8S8_SS_TNEEEENS4_6LayoutISD_NS5_IJSC_NSA_ILi0EEESS_EEEEENS5_IJNS4_10UnderscoreESV_SV_EEEEENS4_13SM90_TMA_LOADENS4_14ComposedLayoutINS4_7SwizzleILi1ELi4ELi3EEENS4_18smem_ptr_flag_bitsILi8EEENSR_INS5_IJNSA_ILi8EEESI_EEENS5_IJSI_SC_EEEEEEEvNS4_8identityENS4_23SM90_TMA_LOAD_MULTICASTES18_vS19_EENS_8epilogue10collective6detail29Sm90TmaWarpSpecializedAdapterINS1D_15DefaultEpilogueIaSK_SK_NS1C_6thread17LinearCombinationIaLi1EiiLNS1H_9ScaleType4KindE0ELNS_15FloatRoundStyleE2EaEENS1_15EpilogueDefaultEEEEEvvEEEEvNT_6ParamsE)
        /*0014*/ 	.word	0x00000000


	//----- nvinfo : EIATTR_MIN_STACK_SIZE
	.align		4
.L_17:
        /*0018*/ 	.byte	0x04, 0x12
        /*001a*/ 	.short	(.L_19 - .L_18)
	.align		4
.L_18:
        /*001c*/ 	.word	index@(_ZN7cutlass13device_kernelINS_4gemm6kernel13GemmUniversalIN4cute5tupleIJiiiiEEENS1_10collective13CollectiveMmaINS1_34MainloopSm90TmaGmmaWarpSpecializedILi19ENS5_IJNS4_1CILi2EEENSA_ILi1EEESC_EEENS1_35KernelTmaWarpSpecializedCooperativeEEENS5_IJNSA_ILi256EEENSA_ILi112EEENSA_ILi32EEEEEEaNS5_IJlSC_lEEEaSK_NS4_8TiledMMAINS4_8MMA_AtomIJNS4_4SM904GMMA26MMA_64x16x32_S32S8S8_SS_TNEEEENS4_6LayoutISD_NS5_IJSC_NSA_ILi0EEESS_EEEEENS5_IJNS4_10UnderscoreESV_SV_EEEEENS4_13SM90_TMA_LOADENS4_14ComposedLayoutINS4_7SwizzleILi1ELi4ELi3EEENS4_18smem_ptr_flag_bitsILi8EEENSR_INS5_IJNSA_ILi8EEESI_EEENS5_IJSI_SC_EEEEEEEvNS4_8identityENS4_23SM90_TMA_LOAD_MULTICASTES18_vS19_EENS_8epilogue10collective6detail29Sm90TmaWarpSpecializedAdapterINS1D_15DefaultEpilogueIaSK_SK_NS1C_6thread17LinearCombinationIaLi1EiiLNS1H_9ScaleType4KindE0ELNS_15FloatRoundStyleE2EaEENS1_15EpilogueDefaultEEEEEvvEEEEvNT_6ParamsE)
        /*0020*/ 	.word	0x00000000
.L_19:


//--------------------- .nv.compat                --------------------------
	.section	.nv.compat,"",@"SHT_CUDA_COMPAT_INFO"
	.align	4
        /*0000*/ 	.byte	0x02, 0x09, 0x01, 0x00, 0x02, 0x02, 0x04, 0x00, 0x02, 0x05, 0x05, 0x00, 0x03, 0x07, 0x01, 0x01
        /*0010*/ 	.byte	0x02, 0x03, 0x01, 0x00, 0x02, 0x06, 0x01, 0x00, 0x04, 0x0b, 0x08, 0x00, 0x00, 0x00, 0x00, 0x00
        /*0020*/ 	.byte	0x00, 0x00, 0x00, 0x00


//--------------------- .nv.info._ZN7cutlass13device_kernelINS_4gemm6kernel13GemmUniversalIN4cute5tupleIJiiiiEEENS1_10collective13CollectiveMmaINS1_34MainloopSm90TmaGmmaWarpSpecializedILi19ENS5_IJNS4_1CILi2EEENSA_ILi1EEESC_EEENS1_35KernelTmaWarpSpecializedCooperativeEEENS5_IJNSA_ILi256EEENSA_ILi112EEENSA_ILi32EEEEEEaNS5_IJlSC_lEEEaSK_NS4_8TiledMMAINS4_8MMA_AtomIJNS4_4SM904GMMA26MMA_64x16x32_S32S8S8_SS_TNEEEENS4_6LayoutISD_NS5_IJSC_NSA_ILi0EEESS_EEEEENS5_IJNS4_10UnderscoreESV_SV_EEEEENS4_13SM90_TMA_LOADENS4_14ComposedLayoutINS4_7SwizzleILi1ELi4ELi3EEENS4_18smem_ptr_flag_bitsILi8EEENSR_INS5_IJNSA_ILi8EEESI_EEENS5_IJSI_SC_EEEEEEEvNS4_8identityENS4_23SM90_TMA_LOAD_MULTICASTES18_vS19_EENS_8epilogue10collective6detail29Sm90TmaWarpSpecializedAdapterINS1D_15DefaultEpilogueIaSK_SK_NS1C_6thread17LinearCombinationIaLi1EiiLNS1H_9ScaleType4KindE0ELNS_15FloatRoundStyleE2EaEENS1_15EpilogueDefaultEEEEEvvEEEEvNT_6ParamsE --------------------------
	.section	.nv.info._ZN7cutlass13device_kernelINS_4gemm6kernel13GemmUniversalIN4cute5tupleIJiiiiEEENS1_10collective13CollectiveMmaINS1_34MainloopSm90TmaGmmaWarpSpecializedILi19ENS5_IJNS4_1CILi2EEENSA_ILi1EEESC_EEENS1_35KernelTmaWarpSpecializedCooperativeEEENS5_IJNSA_ILi256EEENSA_ILi112EEENSA_ILi32EEEEEEaNS5_IJlSC_lEEEaSK_NS4_8TiledMMAINS4_8MMA_AtomIJNS4_4SM904GMMA26MMA_64x16x32_S32S8S8_SS_TNEEEENS4_6LayoutISD_NS5_IJSC_NSA_ILi0EEESS_EEEEENS5_IJNS4_10UnderscoreESV_SV_EEEEENS4_13SM90_TMA_LOADENS4_14ComposedLayoutINS4_7SwizzleILi1ELi4ELi3EEENS4_18smem_ptr_flag_bitsILi8EEENSR_INS5_IJNSA_ILi8EEESI_EEENS5_IJSI_SC_EEEEEEEvNS4_8identityENS4_23SM90_TMA_LOAD_MULTICASTES18_vS19_EENS_8epilogue10collective6detail29Sm90TmaWarpSpecializedAdapterINS1D_15DefaultEpilogueIaSK_SK_NS1C_6thread17LinearCombinationIaLi1EiiLNS1H_9ScaleType4KindE0ELNS_15FloatRoundStyleE2EaEENS1_15EpilogueDefaultEEEEEvvEEEEvNT_6ParamsE,"",@"SHT_CUDA_INFO"
	.sectionflags	@""
	.align	4


	//----- nvinfo : EIATTR_CUDA_API_VERSION
	.align		4
        /*0000*/ 	.byte	0x04, 0x37
        /*0002*/ 	.short	(.L_21 - .L_20)
.L_20:
        /*0004*/ 	.word	0x00000082


	//----- nvinfo : EIATTR_KPARAM_INFO
	.align		4
.L_21:
        /*0008*/ 	.byte	0x04, 0x17
        /*000a*/ 	.short	(.L_23 - .L_22)
.L_22:
        /*000c*/ 	.word	0x00000000
        /*0010*/ 	.short	0x0000
        /*0012*/ 	.short	0x0070
        /*0014*/ 	.byte	0x00, 0xf0, 0x01, 0x10


	//----- nvinfo : EIATTR_SPARSE_MMA_MASK
	.align		4
.L_23:
        /*0018*/ 	.byte	0x03, 0x50
        /*001a*/ 	.short	0x0000


	//----- nvinfo : EIATTR_MAXREG_COUNT
	.align		4
        /*001c*/ 	.byte	0x03, 0x1b
        /*001e*/ 	.short	0x00a8


	//----- nvinfo : EIATTR_NUM_BARRIERS
	.align		4
        /*0020*/ 	.byte	0x02, 0x4c
        /*0022*/ 	.byte	0x01
	.zero		1


	//----- nvinfo : EIATTR_EXTERNS
	.align		4
        /*0024*/ 	.byte	0x04, 0x0f
        /*0026*/ 	.short	(.L_25 - .L_24)


	//   ....[0]....
	.align		4
.L_24:
        /*0028*/ 	.word	index@(__assertfail)


	//----- nvinfo : EIATTR_MERCURY_ISA_VERSION
	.align		4
.L_25:
        /*002c*/ 	.byte	0x03, 0x5f
        /*002e*/ 	.short	0x0101


	//----- nvinfo : EIATTR_INT_WARP_WIDE_INSTR_OFFSETS
	.align		4
        /*0030*/ 	.byte	0x04, 0x31
        /*0032*/ 	.short	(.L_27 - .L_26)


	//   ....[0]....
.L_26:
        /*0034*/ 	.word	0x00000690


	//   ....[1]....
        /*0038*/ 	.word	0x000006c0


	//   ....[2]....
        /*003c*/ 	.word	0x00000890


	//----- nvinfo : EIATTR_COOP_GROUP_MASK_REGIDS
	.align		4
.L_27:
        /*0040*/ 	.byte	0x04, 0x29
        /*0042*/ 	.short	(.L_29 - .L_28)


	//   ....[0]....
.L_28:
        /*0044*/ 	.word	0xffffffff


	//   ....[1]....
        /*0048*/ 	.word	0xffffffff


	//   ....[2]....
        /*004c*/ 	.word	0xffffffff


	//   ....[3]....
        /*0050*/ 	.word	0xffffffff


	//   ....[4]....
        /*0054*/ 	.word	0xffffffff


	//   ....[5]....
        /*0058*/ 	.word	0xffffffff


	//----- nvinfo : EIATTR_COOP_GROUP_INSTR_OFFSETS
	.align		4
.L_29:
        /*005c*/ 	.byte	0x04, 0x28
        /*005e*/ 	.short	(.L_31 - .L_30)


	//   ....[0]....
.L_30:
        /*0060*/ 	.word	0x00000060


	//   ....[1]....
        /*0064*/ 	.word	0x00000070


	//   ....[2]....
        /*0068*/ 	.word	0x00000130


	//   ....[3]....
        /*006c*/ 	.word	0x000004e0


	//   ....[4]....
        /*0070*/ 	.word	0x00000a10


	//   ....[5]....
        /*0074*/ 	.word	0x00001640


	//----- nvinfo : EIATTR_REG_RECONFIG
	.align		4
.L_31:
        /*0078*/ 	.byte	0x01, 0x54
	.zero		2


	//----- nvinfo : EIATTR_SYSCALL_OFFSETS
	.align		4
        /*007c*/ 	.byte	0x04, 0x46
        /*007e*/ 	.short	(.L_33 - .L_32)


	//   ....[0]....
.L_32:
        /*0080*/ 	.word	0x00001830


	//----- nvinfo : EIATTR_MBARRIER_INSTR_OFFSETS
	.align		4
.L_33:
        /*0084*/ 	.byte	0x04, 0x39
        /*0086*/ 	.short	(.L_35 - .L_34)


	//   ....[0]....
.L_34:
        /*0088*/ 	.word	0x00000250
        /*008c*/ 	.word	0x000000ff
        /*0090*/ 	.word	0x00000000
        /*0094*/ 	.short	0x0100
        /*0096*/ 	.byte	0x08
	.zero		1


	//   ....[1]....
        /*0098*/ 	.word	0x00000260
        /*009c*/ 	.word	0x000000ff
        /*00a0*/ 	.word	0x00000098
        /*00a4*/ 	.short	0x0100
        /*00a6*/ 	.byte	0x08
	.zero		1


	//   ....[2]....
        /*00a8*/ 	.word	0x00000270
        /*00ac*/ 	.word	0x000000ff
        /*00b0*/ 	.word	0x00000008
        /*00b4*/ 	.short	0x0100
        /*00b6*/ 	.byte	0x08
	.zero		1


	//   ....[3]....
        /*00b8*/ 	.word	0x00000280
        /*00bc*/ 	.word	0x000000ff
        /*00c0*/ 	.word	0x000000a0
        /*00c4*/ 	.short	0x0100
        /*00c6*/ 	.byte	0x08
	.zero		1


	//   ....[4]....
        /*00c8*/ 	.word	0x00000290
        /*00cc*/ 	.word	0x000000ff
        /*00d0*/ 	.word	0x00000010
        /*00d4*/ 	.short	0x0100
        /*00d6*/ 	.byte	0x08
	.zero		1


	//   ....[5]....
        /*00d8*/ 	.word	0x000002a0
        /*00dc*/ 	.word	0x000000ff
        /*00e0*/ 	.word	0x000000a8
        /*00e4*/ 	.short	0x0100
        /*00e6*/ 	.byte	0x08
	.zero		1


	//   ....[6]....
        /*00e8*/ 	.word	0x000002b0
        /*00ec*/ 	.word	0x000000ff
        /*00f0*/ 	.word	0x00000018
        /*00f4*/ 	.short	0x0100
        /*00f6*/ 	.byte	0x08
	.zero		1


	//   ....[7]....
        /*00f8*/ 	.word	0x000002c0
        /*00fc*/ 	.word	0x000000ff
        /*0100*/ 	.word	0x000000b0
        /*0104*/ 	.short	0x0100
        /*0106*/ 	.byte	0x08
	.zero		1


	//   ....[8]....
        /*0108*/ 	.word	0x000002d0
        /*010c*/ 	.word	0x000000ff
        /*0110*/ 	.word	0x00000020
        /*0114*/ 	.short	0x0100
        /*0116*/ 	.byte	0x08
	.zero		1


	//   ....[9]....
        /*0118*/ 	.word	0x000002e0
        /*011c*/ 	.word	0x000000ff
        /*0120*/ 	.word	0x000000b8
        /*0124*/ 	.short	0x0100
        /*0126*/ 	.byte	0x08
	.zero		1


	//   ....[10]....
        /*0128*/ 	.word	0x000002f0
        /*012c*/ 	.word	0x000000ff
        /*0130*/ 	.word	0x00000028
        /*0134*/ 	.short	0x0100
        /*0136*/ 	.byte	0x08
	.zero		1


	//   ....[11]....
        /*0138*/ 	.word	0x00000300
        /*013c*/ 	.word	0x000000ff
        /*0140*/ 	.word	0x000000c0
        /*0144*/ 	.short	0x0100
        /*0146*/ 	.byte	0x08
	.zero		1


	//   ....[12]....
        /*0148*/ 	.word	0x00000310
        /*014c*/ 	.word	0x000000ff
        /*0150*/ 	.word	0x00000030
        /*0154*/ 	.short	0x0100
        /*0156*/ 	.byte	0x08
	.zero		1


	//   ....[13]....
        /*0158*/ 	.word	0x00000320
        /*015c*/ 	.word	0x000000ff
        /*0160*/ 	.word	0x000000c8
        /*0164*/ 	.short	0x0100
        /*0166*/ 	.byte	0x08
	.zero		1


	//   ....[14]....
        /*0168*/ 	.word	0x00000330
        /*016c*/ 	.word	0x000000ff
        /*0170*/ 	.word	0x00000038
        /*0174*/ 	.short	0x0100
        /*0176*/ 	.byte	0x08
	.zero		1


	//   ....[15]....
        /*0178*/ 	.word	0x00000340
        /*017c*/ 	.word	0x000000ff
        /*0180*/ 	.word	0x000000d0
        /*0184*/ 	.short	0x0100
        /*0186*/ 	.byte	0x08
	.zero		1


	//   ....[16]....
        /*0188*/ 	.word	0x00000350
        /*018c*/ 	.word	0x000000ff
        /*0190*/ 	.word	0x00000040
        /*0194*/ 	.short	0x0100
        /*0196*/ 	.byte	0x08
	.zero		1


	//   ....[17]....
        /*0198*/ 	.word	0x00000360
        /*019c*/ 	.word	0x000000ff
        /*01a0*/ 	.word	0x000000d8
        /*01a4*/ 	.short	0x0100
        /*01a6*/ 	.byte	0x08
	.zero		1


	//   ....[18]....
        /*01a8*/ 	.word	0x00000370
        /*01ac*/ 	.word	0x000000ff
        /*01b0*/ 	.word	0x00000048
        /*01b4*/ 	.short	0x0100
        /*01b6*/ 	.byte	0x08
	.zero		1


	//   ....[19]....
        /*01b8*/ 	.word	0x00000380
        /*01bc*/ 	.word	0x000000ff
        /*01c0*/ 	.word	0x000000e0
        /*01c4*/ 	.short	0x0100
        /*01c6*/ 	.byte	0x08
	.zero		1


	//   ....[20]....
        /*01c8*/ 	.word	0x00000390
        /*01cc*/ 	.word	0x000000ff
        /*01d0*/ 	.word	0x00000050
        /*01d4*/ 	.short	0x0100
        /*01d6*/ 	.byte	0x08
	.zero		1


	//   ....[21]....
        /*01d8*/ 	.word	0x000003a0
        /*01dc*/ 	.word	0x000000ff
        /*01e0*/ 	.word	0x000000e8
        /*01e4*/ 	.short	0x0100
        /*01e6*/ 	.byte	0x08
	.zero		1


	//   ....[22]....
        /*01e8*/ 	.word	0x000003b0
        /*01ec*/ 	.word	0x000000ff
        /*01f0*/ 	.word	0x00000058
        /*01f4*/ 	.short	0x0100
        /*01f6*/ 	.byte	0x08
	.zero		1


	//   ....[23]....
        /*01f8*/ 	.word	0x000003c0
        /*01fc*/ 	.word	0x000000ff
        /*0200*/ 	.word	0x000000f0
        /*0204*/ 	.short	0x0100
        /*0206*/ 	.byte	0x08
	.zero		1


	//   ....[24]....
        /*0208*/ 	.word	0x000003d0
        /*020c*/ 	.word	0x000000ff
        /*0210*/ 	.word	0x00000060
        /*0214*/ 	.short	0x0100
        /*0216*/ 	.byte	0x08
	.zero		1


	//   ....[25]....
        /*0218*/ 	.word	0x000003e0
        /*021c*/ 	.word	0x000000ff
        /*0220*/ 	.word	0x000000f8
        /*0224*/ 	.short	0x0100
        /*0226*/ 	.byte	0x08
	.zero		1


	//   ....[26]....
        /*0228*/ 	.word	0x000003f0
        /*022c*/ 	.word	0x000000ff
        /*0230*/ 	.word	0x00000068
        /*0234*/ 	.short	0x0100
        /*0236*/ 	.byte	0x08
	.zero		1


	//   ....[27]....
        /*0238*/ 	.word	0x00000400
        /*023c*/ 	.word	0x000000ff
        /*0240*/ 	.word	0x00000100
        /*0244*/ 	.short	0x0100
        /*0246*/ 	.byte	0x08
	.zero		1


	//   ....[28]....
        /*0248*/ 	.word	0x00000410
        /*024c*/ 	.word	0x000000ff
        /*0250*/ 	.word	0x00000070
        /*0254*/ 	.short	0x0100
        /*0256*/ 	.byte	0x08
	.zero		1


	//   ....[29]....
        /*0258*/ 	.word	0x00000420
        /*025c*/ 	.word	0x000000ff
        /*0260*/ 	.word	0x00000108
        /*0264*/ 	.short	0x0100
        /*0266*/ 	.byte	0x08
	.zero		1


	//   ....[30]....
        /*0268*/ 	.word	0x00000430
        /*026c*/ 	.word	0x000000ff
        /*0270*/ 	.word	0x00000078
        /*0274*/ 	.short	0x0100
        /*0276*/ 	.byte	0x08
	.zero		1


	//   ....[31]....
        /*0278*/ 	.word	0x00000440
        /*027c*/ 	.word	0x000000ff
        /*0280*/ 	.word	0x00000110
        /*0284*/ 	.short	0x0100
        /*0286*/ 	.byte	0x08
	.zero		1


	//   ....[32]....
        /*0288*/ 	.word	0x00000450
        /*028c*/ 	.word	0x000000ff
        /*0290*/ 	.word	0x00000080
        /*0294*/ 	.short	0x0100
        /*0296*/ 	.byte	0x08
	.zero		1


	//   ....[33]....
        /*0298*/ 	.word	0x00000460
        /*029c*/ 	.word	0x000000ff
        /*02a0*/ 	.word	0x00000118
        /*02a4*/ 	.short	0x0100
        /*02a6*/ 	.byte	0x08
	.zero		1


	//   ....[34]....
        /*02a8*/ 	.word	0x00000470
        /*02ac*/ 	.word	0x000000ff
        /*02b0*/ 	.word	0x00000088
        /*02b4*/ 	.short	0x0100
        /*02b6*/ 	.byte	0x08
	.zero		1


	//   ....[35]....
        /*02b8*/ 	.word	0x00000480
        /*02bc*/ 	.word	0x000000ff
        /*02c0*/ 	.word	0x00000120
        /*02c4*/ 	.short	0x0100
        /*02c6*/ 	.byte	0x08
	.zero		1


	//   ....[36]....
        /*02c8*/ 	.word	0x00000490
        /*02cc*/ 	.word	0x000000ff
        /*02d0*/ 	.word	0x00000090
        /*02d4*/ 	.short	0x0100
        /*02d6*/ 	.byte	0x08
	.zero		1


	//   ....[37]....
        /*02d8*/ 	.word	0x000004a0
        /*02dc*/ 	.word	0x000000ff
        /*02e0*/ 	.word	0x00000128
        /*02e4*/ 	.short	0x0100
        /*02e6*/ 	.byte	0x08
	.zero		1


	//   ....[38]....
        /*02e8*/ 	.word	0x00000920
        /*02ec*/ 	.word	0x000000ff
        /*02f0*/ 	.word	0x00000140
        /*02f4*/ 	.short	0x0100
        /*02f6*/ 	.byte	0x06
	.zero		1


	//   ....[39]....
        /*02f8*/ 	.word	0x000009b0
        /*02fc*/ 	.word	0x000000ff
        /*0300*/ 	.word	0x00000148
        /*0304*/ 	.short	0x0100
        /*0306*/ 	.byte	0x06
	.zero		1


	//   ....[40]....
        /*0308*/ 	.word	0x000018c0
        /*030c*/ 	.word	0x00000003
        /*0310*/ 	.word	0x00000000
        /*0314*/ 	.short	0x010a
        /*0316*/ 	.byte	0x3f
	.zero		1


	//   ....[41]....
        /*0318*/ 	.word	0x00001920
        /*031c*/ 	.word	0x00000003
        /*0320*/ 	.word	0x00000000
        /*0324*/ 	.short	0x010a
        /*0326*/ 	.byte	0x3f
	.zero		1


	//   ....[42]....
        /*0328*/ 	.word	0x00001ff0
        /*032c*/ 	.word	0x000000ff
        /*0330*/ 	.word	0x00000000
        /*0334*/ 	.short	0x010a
        /*0336*/ 	.byte	0x04
	.zero		1


	//   ....[43]....
        /*0338*/ 	.word	0x00002030
        /*033c*/ 	.word	0x000000ff
        /*0340*/ 	.word	0x00000000
        /*0344*/ 	.short	0x010a
        /*0346*/ 	.byte	0x04
	.zero		1


	//   ....[44]....
        /*0348*/ 	.word	0x00002600
        /*034c*/ 	.word	0x00000005
        /*0350*/ 	.word	0x00000000
        /*0354*/ 	.short	0x0101
        /*0356*/ 	.byte	0x3f
	.zero		1


	//   ....[45]....
        /*0358*/ 	.word	0x00002850
        /*035c*/ 	.word	0x00000000
        /*0360*/ 	.word	0x00000000
        /*0364*/ 	.short	0x0101
        /*0366*/ 	.byte	0x3f
	.zero		1


	//   ....[46]....
        /*0368*/ 	.word	0x00009110
        /*036c*/ 	.word	0x00000017
        /*0370*/ 	.word	0x00000098
        /*0374*/ 	.short	0x010a
        /*0376*/ 	.byte	0x3f
	.zero		1


	//   ....[47]....
        /*0378*/ 	.word	0x00009500
        /*037c*/ 	.word	0x00000006
        /*0380*/ 	.word	0x00000148
        /*0384*/ 	.short	0x0101
        /*0386*/ 	.byte	0x3f
	.zero		1


	//   ....[48]....
        /*0388*/ 	.word	0x00009c00
        /*038c*/ 	.word	0x00000007
        /*0390*/ 	.word	0x00000000
        /*0394*/ 	.short	0x010a
        /*0396*/ 	.byte	0x3f
	.zero		1


	//   ....[49]....
        /*0398*/ 	.word	0x00009c80
        /*039c*/ 	.word	0x00000006
        /*03a0*/ 	.word	0x00000000
        /*03a4*/ 	.short	0x010a
        /*03a6*/ 	.byte	0x3f
	.zero		1


	//   ....[50]....
        /*03a8*/ 	.word	0x00009d10
        /*03ac*/ 	.word	0x00000007
        /*03b0*/ 	.word	0x00000000
        /*03b4*/ 	.short	0x010a
        /*03b6*/ 	.byte	0x3f
	.zero		1


	//   ....[51]....
        /*03b8*/ 	.word	0x00009da0
        /*03bc*/ 	.word	0x00000006
        /*03c0*/ 	.word	0x00000000
        /*03c4*/ 	.short	0x010a
        /*03c6*/ 	.byte	0x3f
	.zero		1


	//   ....[52]....
        /*03c8*/ 	.word	0x00009e30
        /*03cc*/ 	.word	0x00000007
        /*03d0*/ 	.word	0x00000000
        /*03d4*/ 	.short	0x010a
        /*03d6*/ 	.byte	0x3f
	.zero		1


	//   ....[53]....
        /*03d8*/ 	.word	0x00009ec0
        /*03dc*/ 	.word	0x00000006
        /*03e0*/ 	.word	0x00000000
        /*03e4*/ 	.short	0x010a
        /*03e6*/ 	.byte	0x3f
	.zero		1


	//   ....[54]....
        /*03e8*/ 	.word	0x00009f50
        /*03ec*/ 	.word	0x00000007
        /*03f0*/ 	.word	0x00000000
        /*03f4*/ 	.short	0x010a
        /*03f6*/ 	.byte	0x3f
	.zero		1


	//   ....[55]....
        /*03f8*/ 	.word	0x00009fe0
        /*03fc*/ 	.word	0x00000006
        /*0400*/ 	.word	0x00000000
        /*0404*/ 	.short	0x010a
        /*0406*/ 	.byte	0x3f
	.zero		1


	//   ....[56]....
        /*0408*/ 	.word	0x0000a070
        /*040c*/ 	.word	0x00000007
        /*0410*/ 	.word	0x00000000
        /*0414*/ 	.short	0x010a
        /*0416*/ 	.byte	0x3f
	.zero		1


	//   ....[57]....
        /*0418*/ 	.word	0x0000a100
        /*041c*/ 	.word	0x00000006
        /*0420*/ 	.word	0x00000000
        /*0424*/ 	.short	0x010a
        /*0426*/ 	.byte	0x3f
	.zero		1


	//   ....[58]....
        /*0428*/ 	.word	0x0000a190
        /*042c*/ 	.word	0x00000007
        /*0430*/ 	.word	0x00000000
        /*0434*/ 	.short	0x010a
        /*0436*/ 	.byte	0x3f
	.zero		1


	//   ....[59]....
        /*0438*/ 	.word	0x0000a220
        /*043c*/ 	.word	0x00000006
        /*0440*/ 	.word	0x00000000
        /*0444*/ 	.short	0x010a
        /*0446*/ 	.byte	0x3f
	.zero		1


	//   ....[60]....
        /*0448*/ 	.word	0x0000a2b0
        /*044c*/ 	.word	0x00000007
        /*0450*/ 	.word	0x00000000
        /*0454*/ 	.short	0x010a
        /*0456*/ 	.byte	0x3f
	.zero		1


	//   ....[61]....
        /*0458*/ 	.word	0x0000a340
        /*045c*/ 	.word	0x00000006
        /*0460*/ 	.word	0x00000000
        /*0464*/ 	.short	0x010a
        /*0466*/ 	.byte	0x3f
	.zero		1


	//   ....[62]....
        /*0468*/ 	.word	0x0000a3d0
        /*046c*/ 	.word	0x00000007
        /*0470*/ 	.word	0x00000000
        /*0474*/ 	.short	0x010a
        /*0476*/ 	.byte	0x3f
	.zero		1


	//   ....[63]....
        /*0478*/ 	.word	0x0000a460
        /*047c*/ 	.word	0x00000006
        /*0480*/ 	.word	0x00000000
        /*0484*/ 	.short	0x010a
        /*0486*/ 	.byte	0x3f
	.zero		1


	//   ....[64]....
        /*0488*/ 	.word	0x0000a4f0
        /*048c*/ 	.word	0x00000007
        /*0490*/ 	.word	0x00000000
        /*0494*/ 	.short	0x010a
        /*0496*/ 	.byte	0x3f
	.zero		1


	//   ....[65]....
        /*0498*/ 	.word	0x0000a580
        /*049c*/ 	.word	0x00000006
        /*04a0*/ 	.word	0x00000000
        /*04a4*/ 	.short	0x010a
        /*04a6*/ 	.byte	0x3f
	.zero		1


	//   ....[66]....
        /*04a8*/ 	.word	0x0000a610
        /*04ac*/ 	.word	0x00000005
        /*04b0*/ 	.word	0x00000000
        /*04b4*/ 	.short	0x010a
        /*04b6*/ 	.byte	0x3f
	.zero		1


	//   ....[67]....
        /*04b8*/ 	.word	0x0000a670
        /*04bc*/ 	.word	0x00000003
        /*04c0*/ 	.word	0x00000000
        /*04c4*/ 	.short	0x010a
        /*04c6*/ 	.byte	0x3f
	.zero		1


	//   ....[68]....
        /*04c8*/ 	.word	0x0000a6d0
        /*04cc*/ 	.word	0x00000005
        /*04d0*/ 	.word	0x00000000
        /*04d4*/ 	.short	0x010a
        /*04d6*/ 	.byte	0x3f
	.zero		1


	//   ....[69]....
        /*04d8*/ 	.word	0x0000a7a0
        /*04dc*/ 	.word	0x00000017
        /*04e0*/ 	.word	0x00000098
        /*04e4*/ 	.short	0x010a
        /*04e6*/ 	.byte	0x3f
	.zero		1


	//   ....[70]....
        /*04e8*/ 	.word	0x0000a870
        /*04ec*/ 	.word	0x00000007
        /*04f0*/ 	.word	0x00000000
        /*04f4*/ 	.short	0x010a
        /*04f6*/ 	.byte	0x3f
	.zero		1


	//   ....[71]....
        /*04f8*/ 	.word	0x0000a8c0
        /*04fc*/ 	.word	0x00000006
        /*0500*/ 	.word	0x00000000
        /*0504*/ 	.short	0x010a
        /*0506*/ 	.byte	0x3f
	.zero		1


	//   ....[72]....
        /*0508*/ 	.word	0x0000a910
        /*050c*/ 	.word	0x00000007
        /*0510*/ 	.word	0x00000000
        /*0514*/ 	.short	0x010a
        /*0516*/ 	.byte	0x3f
	.zero		1


	//   ....[73]....
        /*0518*/ 	.word	0x0000a960
        /*051c*/ 	.word	0x00000006
        /*0520*/ 	.word	0x00000000
        /*0524*/ 	.short	0x010a
        /*0526*/ 	.byte	0x3f
	.zero		1


	//   ....[74]....
        /*0528*/ 	.word	0x0000a9b0
        /*052c*/ 	.word	0x00000007
        /*0530*/ 	.word	0x00000000
        /*0534*/ 	.short	0x010a
        /*0536*/ 	.byte	0x3f
	.zero		1


	//   ....[75]....
        /*0538*/ 	.word	0x0000aa00
        /*053c*/ 	.word	0x00000006
        /*0540*/ 	.word	0x00000000
        /*0544*/ 	.short	0x010a
        /*0546*/ 	.byte	0x3f
	.zero		1


	//   ....[76]....
        /*0548*/ 	.word	0x0000aa50
        /*054c*/ 	.word	0x00000007
        /*0550*/ 	.word	0x00000000
        /*0554*/ 	.short	0x010a
        /*0556*/ 	.byte	0x3f
	.zero		1


	//   ....[77]....
        /*0558*/ 	.word	0x0000aaa0
        /*055c*/ 	.word	0x00000006
        /*0560*/ 	.word	0x00000000
        /*0564*/ 	.short	0x010a
        /*0566*/ 	.byte	0x3f
	.zero		1


	//   ....[78]....
        /*0568*/ 	.word	0x0000aaf0
        /*056c*/ 	.word	0x00000007
        /*0570*/ 	.word	0x00000000
        /*0574*/ 	.short	0x010a
        /*0576*/ 	.byte	0x3f
	.zero		1


	//   ....[79]....
        /*0578*/ 	.word	0x0000ab40
        /*057c*/ 	.word	0x00000006
        /*0580*/ 	.word	0x00000000
        /*0584*/ 	.short	0x010a
        /*0586*/ 	.byte	0x3f
	.zero		1


	//   ....[80]....
        /*0588*/ 	.word	0x0000ab90
        /*058c*/ 	.word	0x00000007
        /*0590*/ 	.word	0x00000000
        /*0594*/ 	.short	0x010a
        /*0596*/ 	.byte	0x3f
	.zero		1


	//   ....[81]....
        /*0598*/ 	.word	0x0000abe0
        /*059c*/ 	.word	0x00000006
        /*05a0*/ 	.word	0x00000000
        /*05a4*/ 	.short	0x010a
        /*05a6*/ 	.byte	0x3f
	.zero		1


	//   ....[82]....
        /*05a8*/ 	.word	0x0000ac30
        /*05ac*/ 	.word	0x00000007
        /*05b0*/ 	.word	0x00000000
        /*05b4*/ 	.short	0x010a
        /*05b6*/ 	.byte	0x3f
	.zero		1


	//   ....[83]....
        /*05b8*/ 	.word	0x0000ac80
        /*05bc*/ 	.word	0x00000006
        /*05c0*/ 	.word	0x00000000
        /*05c4*/ 	.short	0x010a
        /*05c6*/ 	.byte	0x3f
	.zero		1


	//   ....[84]....
        /*05c8*/ 	.word	0x0000acd0
        /*05cc*/ 	.word	0x00000007
        /*05d0*/ 	.word	0x00000000
        /*05d4*/ 	.short	0x010a
        /*05d6*/ 	.byte	0x3f
	.zero		1


	//   ....[85]....
        /*05d8*/ 	.word	0x0000ad20
        /*05dc*/ 	.word	0x00000006
        /*05e0*/ 	.word	0x00000000
        /*05e4*/ 	.short	0x010a
        /*05e6*/ 	.byte	0x3f
	.zero		1


	//   ....[86]....
        /*05e8*/ 	.word	0x0000ad70
        /*05ec*/ 	.word	0x00000007
        /*05f0*/ 	.word	0x00000000
        /*05f4*/ 	.short	0x010a
        /*05f6*/ 	.byte	0x3f
	.zero		1


	//   ....[87]....
        /*05f8*/ 	.word	0x0000adc0
        /*05fc*/ 	.word	0x00000006
        /*0600*/ 	.word	0x00000000
        /*0604*/ 	.short	0x010a
        /*0606*/ 	.byte	0x3f
	.zero		1


	//----- nvinfo : EIATTR_NUM_MBARRIERS
	.align		4
.L_35:
        /*0608*/ 	.byte	0x03, 0x38
        /*060a*/ 	.short	0x0028


	//----- nvinfo : EIATTR_EXIT_INSTR_OFFSETS
	.align		4
        /*060c*/ 	.byte	0x04, 0x1c
        /*060e*/ 	.short	(.L_37 - .L_36)


	//   ....[0]....
.L_36:
        /*0610*/ 	.word	0x00000be0


	//   ....[1]....
        /*0614*/ 	.word	0x00001400


	//   ....[2]....
        /*0618*/ 	.word	0x00008890


	//   ....[3]....
        /*061c*/ 	.word	0x00008df0


	//   ....[4]....
        /*0620*/ 	.word	0x0000a660


	//----- nvinfo : EIATTR_MAX_THREADS
	.align		4
.L_37:
        /*0624*/ 	.byte	0x04, 0x05
        /*0626*/ 	.short	(.L_39 - .L_38)
.L_38:
        /*0628*/ 	.word	0x00000180
        /*062c*/ 	.word	0x00000001
        /*0630*/ 	.word	0x00000001


	//----- nvinfo : EIATTR_CRS_STACK_SIZE
	.align		4
.L_39:
        /*0634*/ 	.byte	0x04, 0x1e
        /*0636*/ 	.short	(.L_41 - .L_40)
.L_40:
        /*0638*/ 	.word	0x00000000


	//----- nvinfo : EIATTR_CBANK_PARAM_SIZE
	.align		4
.L_41:
        /*063c*/ 	.byte	0x03, 0x19
        /*063e*/ 	.short	0x0470


	//----- nvinfo : EIATTR_PARAM_CBANK
	.align		4
        /*0640*/ 	.byte	0x04, 0x0a
        /*0642*/ 	.short	(.L_43 - .L_42)
	.align		4
.L_42:
        /*0644*/ 	.word	index@(.nv.constant0._ZN7cutlass13device_kernelINS_4gemm6kernel13GemmUniversalIN4cute5tupleIJiiiiEEENS1_10collective13CollectiveMmaINS1_34MainloopSm90TmaGmmaWarpSpecializedILi19ENS5_IJNS4_1CILi2EEENSA_ILi1EEESC_EEENS1_35KernelTmaWarpSpecializedCooperativeEEENS5_IJNSA_ILi256EEENSA_ILi112EEENSA_ILi32EEEEEEaNS5_IJlSC_lEEEaSK_NS4_8TiledMMAINS4_8MMA_AtomIJNS4_4SM904GMMA26MMA_64x16x32_S32S8S8_SS_TNEEEENS4_6LayoutISD_NS5_IJSC_NSA_ILi0EEESS_EEEEENS5_IJNS4_10UnderscoreESV_SV_EEEEENS4_13SM90_TMA_LOADENS4_14ComposedLayoutINS4_7SwizzleILi1ELi4ELi3EEENS4_18smem_ptr_flag_bitsILi8EEENSR_INS5_IJNSA_ILi8EEESI_EEENS5_IJSI_SC_EEEEEEEvNS4_8identityENS4_23SM90_TMA_LOAD_MULTICASTES18_vS19_EENS_8epilogue10collective6detail29Sm90TmaWarpSpecializedAdapterINS1D_15DefaultEpilogueIaSK_SK_NS1C_6thread17LinearCombinationIaLi1EiiLNS1H_9ScaleType4KindE0ELNS_15FloatRoundStyleE2EaEENS1_15EpilogueDefaultEEEEEvvEEEEvNT_6ParamsE)
        /*0648*/ 	.short	0x0210
        /*064a*/ 	.short	0x0470


	//----- nvinfo : EIATTR_SW_WAR
	.align		4
.L_43:
        /*064c*/ 	.byte	0x04, 0x36
        /*064e*/ 	.short	(.L_45 - .L_44)
.L_44:
        /*0650*/ 	.word	0x00000008
.L_45:


//--------------------- .nv.callgraph             --------------------------
	.section	.nv.callgraph,"",@"SHT_CUDA_CALLGRAPH"
	.align	4
	.sectionentsize	8
	.align		4
        /*0000*/ 	.word	0x00000000
	.align		4
        /*0004*/ 	.word	0xffffffff
	.align		4
        /*0008*/ 	.word	index@(_ZN7cutlass13device_kernelINS_4gemm6kernel13GemmUniversalIN4cute5tupleIJiiiiEEENS1_10collective13CollectiveMmaINS1_34MainloopSm90TmaGmmaWarpSpecializedILi19ENS5_IJNS4_1CILi2EEENSA_ILi1EEESC_EEENS1_35KernelTmaWarpSpecializedCooperativeEEENS5_IJNSA_ILi256EEENSA_ILi112EEENSA_ILi32EEEEEEaNS5_IJlSC_lEEEaSK_NS4_8TiledMMAINS4_8MMA_AtomIJNS4_4SM904GMMA26MMA_64x16x32_S32S8S8_SS_TNEEEENS4_6LayoutISD_NS5_IJSC_NSA_ILi0EEESS_EEEEENS5_IJNS4_10UnderscoreESV_SV_EEEEENS4_13SM90_TMA_LOADENS4_14ComposedLayoutINS4_7SwizzleILi1ELi4ELi3EEENS4_18smem_ptr_flag_bitsILi8EEENSR_INS5_IJNSA_ILi8EEESI_EEENS5_IJSI_SC_EEEEEEEvNS4_8identityENS4_23SM90_TMA_LOAD_MULTICASTES18_vS19_EENS_8epilogue10collective6detail29Sm90TmaWarpSpecializedAdapterINS1D_15DefaultEpilogueIaSK_SK_NS1C_6thread17LinearCombinationIaLi1EiiLNS1H_9ScaleType4KindE0ELNS_15FloatRoundStyleE2EaEENS1_15EpilogueDefaultEEEEEvvEEEEvNT_6ParamsE)
	.align		4
        /*000c*/ 	.word	index@(__assertfail)
	.align		4
        /*0010*/ 	.word	0x00000000
	.align		4
        /*0014*/ 	.word	0xfffffffe
	.align		4
        /*0018*/ 	.word	0x00000000
	.align		4
        /*001c*/ 	.word	0xfffffffd
	.align		4
        /*0020*/ 	.word	0x00000000
	.align		4
        /*0024*/ 	.word	0xfffffffc


//--------------------- .nv.constant4             --------------------------
	.section	.nv.constant4,"a",@progbits
	.align	8
	.align		8
.nv.constant4:
        /*0000*/ 	.dword	__assertfail
	.align		8
        /*0008*/ 	.dword	__unnamed_1
	.align		8
        /*0010*/ 	.dword	_ZN40_INTERNAL_ef4bf061_4_k_cu_55678ed5_166454cuda3std3__45__cpo5beginE
	.align		8
        /*0018*/ 	.dword	_ZN40_INTERNAL_ef4bf061_4_k_cu_55678ed5_166454cuda3std3__45__cpo3endE
	.align		8
        /*0020*/ 	.dword	_ZN40_INTERNAL_ef4bf061_4_k_cu_55678ed5_166454cuda3std3__45__cpo6cbeginE
	.align		8
        /*0028*/ 	.dword	_ZN40_INTERNAL_ef4bf061_4_k_cu_55678ed5_166454cuda3std3__45__cpo4cendE
	.align		8
        /*0030*/ 	.dword	_ZN40_INTERNAL_ef4bf061_4_k_cu_55678ed5_166454cuda3std3__442_GLOBAL__N__ef4bf061_4_k_cu_55678ed5_166456ignoreE
	.align		8
        /*0038*/ 	.dword	_ZN40_INTERNAL_ef4bf061_4_k_cu_55678ed5_166454cuda3std3__419piecewise_constructE
	.align		8
        /*0040*/ 	.dword	_ZN40_INTERNAL_ef4bf061_4_k_cu_55678ed5_166454cuda3std3__48in_placeE
	.align		8
        /*0048*/ 	.dword	_ZN40_INTERNAL_ef4bf061_4_k_cu_55678ed5_166454cuda3std6ranges3__45__cpo4swapE
	.align		8
        /*0050*/ 	.dword	_ZN40_INTERNAL_ef4bf061_4_k_cu_55678ed5_166454cuda3std6ranges3__45__cpo9iter_moveE
	.align		8
        /*0058*/ 	.dword	_ZN40_INTERNAL_ef4bf061_4_k_cu_55678ed5_166454cute7productE
	.align		8
        /*0060*/ 	.dword	_ZN40_INTERNAL_ef4bf061_4_k_cu_55678ed5_166454cute1_E
	.align		8
        /*0068*/ 	.dword	$str$22
	.align		8
        /*0070*/ 	.dword	$str$23


//--------------------- .text._ZN7cutlass13device_kernelINS_4gemm6kernel13GemmUniversalIN4cute5tupleIJiiiiEEENS1_10collective13CollectiveMmaINS1_34MainloopSm90TmaGmmaWarpSpecializedILi19ENS5_IJNS4_1CILi2EEENSA_ILi1EEESC_EEENS1_35KernelTmaWarpSpecializedCooperativeEEENS5_IJNSA_ILi256EEENSA_ILi112EEENSA_ILi32EEEEEEaNS5_IJlSC_lEEEaSK_NS4_8TiledMMAINS4_8MMA_AtomIJNS4_4SM904GMMA26MMA_64x16x32_S32S8S8_SS_TNEEEENS4_6LayoutISD_NS5_IJSC_NSA_ILi0EEESS_EEEEENS5_IJNS4_10UnderscoreESV_SV_EEEEENS4_13SM90_TMA_LOADENS4_14ComposedLayoutINS4_7SwizzleILi1ELi4ELi3EEENS4_18smem_ptr_flag_bitsILi8EEENSR_INS5_IJNSA_ILi8EEESI_EEENS5_IJSI_SC_EEEEEEEvNS4_8identityENS4_23SM90_TMA_LOAD_MULTICASTES18_vS19_EENS_8epilogue10collective6detail29Sm90TmaWarpSpecializedAdapterINS1D_15DefaultEpilogueIaSK_SK_NS1C_6thread17LinearCombinationIaLi1EiiLNS1H_9ScaleType4KindE0ELNS_15FloatRoundStyleE2EaEENS1_15EpilogueDefaultEEEEEvvEEEEvNT_6ParamsE --------------------------
	.section	.text._ZN7cutlass13device_kernelINS_4gemm6kernel13GemmUniversalIN4cute5tupleIJiiiiEEENS1_10collective13CollectiveMmaINS1_34MainloopSm90TmaGmmaWarpSpecializedILi19ENS5_IJNS4_1CILi2EEENSA_ILi1EEESC_EEENS1_35KernelTmaWarpSpecializedCooperativeEEENS5_IJNSA_ILi256EEENSA_ILi112EEENSA_ILi32EEEEEEaNS5_IJlSC_lEEEaSK_NS4_8TiledMMAINS4_8MMA_AtomIJNS4_4SM904GMMA26MMA_64x16x32_S32S8S8_SS_TNEEEENS4_6LayoutISD_NS5_IJSC_NSA_ILi0EEESS_EEEEENS5_IJNS4_10UnderscoreESV_SV_EEEEENS4_13SM90_TMA_LOADENS4_14ComposedLayoutINS4_7SwizzleILi1ELi4ELi3EEENS4_18smem_ptr_flag_bitsILi8EEENSR_INS5_IJNSA_ILi8EEESI_EEENS5_IJSI_SC_EEEEEEEvNS4_8identityENS4_23SM90_TMA_LOAD_MULTICASTES18_vS19_EENS_8epilogue10collective6detail29Sm90TmaWarpSpecializedAdapterINS1D_15DefaultEpilogueIaSK_SK_NS1C_6thread17LinearCombinationIaLi1EiiLNS1H_9ScaleType4KindE0ELNS_15FloatRoundStyleE2EaEENS1_15EpilogueDefaultEEEEEvvEEEEvNT_6ParamsE,"ax",@progbits
	.align	128
.text._ZN7cutlass13device_kernelINS_4gemm6kernel13GemmUniversalIN4cute5tupleIJiiiiEEENS1_10collective13CollectiveMmaINS1_34MainloopSm90TmaGmmaWarpSpecializedILi19ENS5_IJNS4_1CILi2EEENSA_ILi1EEESC_EEENS1_35KernelTmaWarpSpecializedCooperativeEEENS5_IJNSA_ILi256EEENSA_ILi112EEENSA_ILi32EEEEEEaNS5_IJlSC_lEEEaSK_NS4_8TiledMMAINS4_8MMA_AtomIJNS4_4SM904GMMA26MMA_64x16x32_S32S8S8_SS_TNEEEENS4_6LayoutISD_NS5_IJSC_NSA_ILi0EEESS_EEEEENS5_IJNS4_10UnderscoreESV_SV_EEEEENS4_13SM90_TMA_LOADENS4_14ComposedLayoutINS4_7SwizzleILi1ELi4ELi3EEENS4_18smem_ptr_flag_bitsILi8EEENSR_INS5_IJNSA_ILi8EEESI_EEENS5_IJSI_SC_EEEEEEEvNS4_8identityENS4_23SM90_TMA_LOAD_MULTICASTES18_vS19_EENS_8epilogue10collective6detail29Sm90TmaWarpSpecializedAdapterINS1D_15DefaultEpilogueIaSK_SK_NS1C_6thread17LinearCombinationIaLi1EiiLNS1H_9ScaleType4KindE0ELNS_15FloatRoundStyleE2EaEENS1_15EpilogueDefaultEEEEEvvEEEEvNT_6ParamsE:
        .type           _ZN7cutlass13device_kernelINS_4gemm6kernel13GemmUniversalIN4cute5tupleIJiiiiEEENS1_10collective13CollectiveMmaINS1_34MainloopSm90TmaGmmaWarpSpecializedILi19ENS5_IJNS4_1CILi2EEENSA_ILi1EEESC_EEENS1_35KernelTmaWarpSpecializedCooperativeEEENS5_IJNSA_ILi256EEENSA_ILi112EEENSA_ILi32EEEEEEaNS5_IJlSC_lEEEaSK_NS4_8TiledMMAINS4_8MMA_AtomIJNS4_4SM904GMMA26MMA_64x16x32_S32S8S8_SS_TNEEEENS4_6LayoutISD_NS5_IJSC_NSA_ILi0EEESS_EEEEENS5_IJNS4_10UnderscoreESV_SV_EEEEENS4_13SM90_TMA_LOADENS4_14ComposedLayoutINS4_7SwizzleILi1ELi4ELi3EEENS4_18smem_ptr_flag_bitsILi8EEENSR_INS5_IJNSA_ILi8EEESI_EEENS5_IJSI_SC_EEEEEEEvNS4_8identityENS4_23SM90_TMA_LOAD_MULTICASTES18_vS19_EENS_8epilogue10collective6detail29Sm90TmaWarpSpecializedAdapterINS1D_15DefaultEpilogueIaSK_SK_NS1C_6thread17LinearCombinationIaLi1EiiLNS1H_9ScaleType4KindE0ELNS_15FloatRoundStyleE2EaEENS1_15EpilogueDefaultEEEEEvvEEEEvNT_6ParamsE,@function
        .size           _ZN7cutlass13device_kernelINS_4gemm6kernel13GemmUniversalIN4cute5tupleIJiiiiEEENS1_10collective13CollectiveMmaINS1_34MainloopSm90TmaGmmaWarpSpecializedILi19ENS5_IJNS4_1CILi2EEENSA_ILi1EEESC_EEENS1_35KernelTmaWarpSpecializedCooperativeEEENS5_IJNSA_ILi256EEENSA_ILi112EEENSA_ILi32EEEEEEaNS5_IJlSC_lEEEaSK_NS4_8TiledMMAINS4_8MMA_AtomIJNS4_4SM904GMMA26MMA_64x16x32_S32S8S8_SS_TNEEEENS4_6LayoutISD_NS5_IJSC_NSA_ILi0EEESS_EEEEENS5_IJNS4_10UnderscoreESV_SV_EEEEENS4_13SM90_TMA_LOADENS4_14ComposedLayoutINS4_7SwizzleILi1ELi4ELi3EEENS4_18smem_ptr_flag_bitsILi8EEENSR_INS5_IJNSA_ILi8EEESI_EEENS5_IJSI_SC_EEEEEEEvNS4_8identityENS4_23SM90_TMA_LOAD_MULTICASTES18_vS19_EENS_8epilogue10collective6detail29Sm90TmaWarpSpecializedAdapterINS1D_15DefaultEpilogueIaSK_SK_NS1C_6thread17LinearCombinationIaLi1EiiLNS1H_9ScaleType4KindE0ELNS_15FloatRoundStyleE2EaEENS1_15EpilogueDefaultEEEEEvvEEEEvNT_6ParamsE,(.L_x_330 - _ZN7cutlass13device_kernelINS_4gemm6kernel13GemmUniversalIN4cute5tupleIJiiiiEEENS1_10collective13CollectiveMmaINS1_34MainloopSm90TmaGmmaWarpSpecializedILi19ENS5_IJNS4_1CILi2EEENSA_ILi1EEESC_EEENS1_35KernelTmaWarpSpecializedCooperativeEEENS5_IJNSA_ILi256EEENSA_ILi112EEENSA_ILi32EEEEEEaNS5_IJlSC_lEEEaSK_NS4_8TiledMMAINS4_8MMA_AtomIJNS4_4SM904GMMA26MMA_64x16x32_S32S8S8_SS_TNEEEENS4_6LayoutISD_NS5_IJSC_NSA_ILi0EEESS_EEEEENS5_IJNS4_10UnderscoreESV_SV_EEEEENS4_13SM90_TMA_LOADENS4_14ComposedLayoutINS4_7SwizzleILi1ELi4ELi3EEENS4_18smem_ptr_flag_bitsILi8EEENSR_INS5_IJNSA_ILi8EEESI_EEENS5_IJSI_SC_EEEEEEEvNS4_8identityENS4_23SM90_TMA_LOAD_MULTICASTES18_vS19_EENS_8epilogue10collective6detail29Sm90TmaWarpSpecializedAdapterINS1D_15DefaultEpilogueIaSK_SK_NS1C_6thread17LinearCombinationIaLi1EiiLNS1H_9ScaleType4KindE0ELNS_15FloatRoundStyleE2EaEENS1_15EpilogueDefaultEEEEEvvEEEEvNT_6ParamsE)
        .other          _ZN7cutlass13device_kernelINS_4gemm6kernel13GemmUniversalIN4cute5tupleIJiiiiEEENS1_10collective13CollectiveMmaINS1_34MainloopSm90TmaGmmaWarpSpecializedILi19ENS5_IJNS4_1CILi2EEENSA_ILi1EEESC_EEENS1_35KernelTmaWarpSpecializedCooperativeEEENS5_IJNSA_ILi256EEENSA_ILi112EEENSA_ILi32EEEEEEaNS5_IJlSC_lEEEaSK_NS4_8TiledMMAINS4_8MMA_AtomIJNS4_4SM904GMMA26MMA_64x16x32_S32S8S8_SS_TNEEEENS4_6LayoutISD_NS5_IJSC_NSA_ILi0EEESS_EEEEENS5_IJNS4_10UnderscoreESV_SV_EEEEENS4_13SM90_TMA_LOADENS4_14ComposedLayoutINS4_7SwizzleILi1ELi4ELi3EEENS4_18smem_ptr_flag_bitsILi8EEENSR_INS5_IJNSA_ILi8EEESI_EEENS5_IJSI_SC_EEEEEEEvNS4_8identityENS4_23SM90_TMA_LOAD_MULTICASTES18_vS19_EENS_8epilogue10collective6detail29Sm90TmaWarpSpecializedAdapterINS1D_15DefaultEpilogueIaSK_SK_NS1C_6thread17LinearCombinationIaLi1EiiLNS1H_9ScaleType4KindE0ELNS_15FloatRoundStyleE2EaEENS1_15EpilogueDefaultEEEEEvvEEEEvNT_6ParamsE,@"STO_CUDA_ENTRY STV_DEFAULT"
_ZN7cutlass13device_kernelINS_4gemm6kernel13GemmUniversalIN4cute5tupleIJiiiiEEENS1_10collective13CollectiveMmaINS1_34MainloopSm90TmaGmmaWarpSpecializedILi19ENS5_IJNS4_1CILi2EEENSA_ILi1EEESC_EEENS1_35KernelTmaWarpSpecializedCooperativeEEENS5_IJNSA_ILi256EEENSA_ILi112EEENSA_ILi32EEEEEEaNS5_IJlSC_lEEEaSK_NS4_8TiledMMAINS4_8MMA_AtomIJNS4_4SM904GMMA26MMA_64x16x32_S32S8S8_SS_TNEEEENS4_6LayoutISD_NS5_IJSC_NSA_ILi0EEESS_EEEEENS5_IJNS4_10UnderscoreESV_SV_EEEEENS4_13SM90_TMA_LOADENS4_14ComposedLayoutINS4_7SwizzleILi1ELi4ELi3EEENS4_18smem_ptr_flag_bitsILi8EEENSR_INS5_IJNSA_ILi8EEESI_EEENS5_IJSI_SC_EEEEEEEvNS4_8identityENS4_23SM90_TMA_LOAD_MULTICASTES18_vS19_EENS_8epilogue10collective6detail29Sm90TmaWarpSpecializedAdapterINS1D_15DefaultEpilogueIaSK_SK_NS1C_6thread17LinearCombinationIaLi1EiiLNS1H_9ScaleType4KindE0ELNS_15FloatRoundStyleE2EaEENS1_15EpilogueDefaultEEEEEvvEEEEvNT_6ParamsE:
[----:B------:R-:W0:Y:S01]  /*0000*/  LDC R1, c[0x0][0x28] ;  /* 0x00000a00ff017b82 */ /* 0x000e220000000800 */
[----:B------:R-:W1:Y:S01]  /*0010*/  S2R R144, SR_TID.X ;  /* 0x0000000000907919 */ /* 0x000e620000002100 */
[----:B------:R-:W-:Y:S01]  /*0020*/  ELECT P0, URZ, PT ;  /* 0x00000000003f782f */ /* 0x000fe20003800000 */
[----:B------:R-:W-:Y:S01]  /*0030*/  BSSY B0, `(.L_x_0) ;  /* 0x000000f000007945 */ /* 0x000fe20003800000 */
[--C-:B-1----:R-:W-:Y:S02]  /*0040*/  SHF.R.U32.HI R0, RZ, 0x5, R144.reuse ;  /* 0x00000005ff007819 */ /* 0x102fe40000011690 */
[----:B------:R-:W-:-:S03]  /*0050*/  SHF.R.U32.HI R7, RZ, 0x7, R144 ;  /* 0x00000007ff077819 */ /* 0x000fc60000011690 */
[----:B------:R-:W1:Y:S04]  /*0060*/  SHFL.IDX PT, R3, R0, RZ, 0x1f ;  /* 0x00001fff00037589 */ /* 0x000e6800000e0000 */
[----:B------:R2:W3:Y:S01]  /*0070*/  SHFL.IDX PT, R2, R7, RZ, 0x1f ;  /* 0x00001fff07027589 */ /* 0x0004e200000e0000 */
[----:B-1----:R-:W-:-:S13]  /*0080*/  ISETP.NE.OR P0, PT, R3, RZ, !P0 ;  /* 0x000000ff0300720c */ /* 0x002fda0004705670 */
[----:B0-23--:R-:W-:Y:S05]  /*0090*/  @P0 BRA `(.L_x_1) ;  /* 0x0000000000200947 */ /* 0x00dfea0003800000 */
[----:B------:R-:W-:Y:S02]  /*00a0*/  ULDC.64 UR4, c[0x0][0x198] ;  /* 0x0000660000047ab9 */ /* 0x000fe40000000a00 */
[----:B------:R-:W-:Y:S02]  /*00b0*/  UIADD3 UR6, UP0, UR4, 0xf0, URZ ;  /* 0x000000f004067890 */ /* 0x000fe4000ff1e03f */
[----:B------:R-:W-:Y:S02]  /*00c0*/  UIADD3 UR4, UP1, UR4, 0x1f0, URZ ;  /* 0x000001f004047890 */ /* 0x000fe4000ff3e03f */
[----:B------:R-:W-:Y:S02]  /*00d0*/  UIADD3.X UR7, URZ, UR5, URZ, UP0, !UPT ;  /* 0x000000053f077290 */ /* 0x000fe400087fe43f */
[----:B------:R-:W-:-:S07]  /*00e0*/  UIADD3.X UR5, URZ, UR5, URZ, UP1, !UPT ;  /* 0x000000053f057290 */ /* 0x000fce0008ffe43f */
[----:B------:R0:W-:Y:S02]  /*00f0*/  UTMACCTL.PF [UR6] ;  /* 0x00000000060079b9 */ /* 0x0001e40008040000 */
[----:B------:R0:W-:Y:S02]  /*0100*/  UTMACCTL.PF [UR4] ;  /* 0x00000000040079b9 */ /* 0x0001e40008040000 */
[----:B0-----:R-:W-:Y:S01]  /*0110*/  NOP ;  /* 0x0000000000007918 */ /* 0x001fe20000000000 */
.L_x_1:
[----:B------:R-:W-:Y:S05]  /*0120*/  BSYNC B0 ;  /* 0x0000000000007941 */ /* 0x000fea0003800000 */
.L_x_0:
[----:B------:R-:W0:Y:S02]  /*0130*/  SHFL.IDX PT, R5, R0, RZ, 0x1f ;  /* 0x00001fff00057589 */ /* 0x000e2400000e0000 */
[----:B0-----:R-:W-:-:S13]  /*0140*/  ISETP.NE.AND P0, PT, R5, RZ, PT ;  /* 0x000000ff0500720c */ /* 0x001fda0003f05270 */
[----:B------:R-:W-:Y:S05]  /*0150*/  @P0 BRA `(.L_x_2) ;  /* 0x0000000000dc0947 */ /* 0x000fea0003800000 */
[----:B------:R-:W-:Y:S01]  /*0160*/  ELECT P0, URZ, PT ;  /* 0x00000000003f782f */ /* 0x000fe20003800000 */
[----:B------:R-:W-:-:S12]  /*0170*/  BSSY B0, `(.L_x_2) ;  /* 0x0000035000007945 */ /* 0x000fd80003800000 */
[----:B------:R-:W-:Y:S05]  /*0180*/  @!P0 BRA `(.L_x_3) ;  /* 0x0000000000cc8947 */ /* 0x000fea0003800000 */
[----:B------:R-:W0:Y:S01]  /*0190*/  S2UR UR8, SR_CgaCtaId ;  /* 0x00000000000879c3 */ /* 0x000e220000008800 */
[----:B------:R-:W-:Y:S01]  /*01a0*/  UMOV UR4, 0x400 ;  /* 0x0000040000047882 */ /* 0x000fe20000000000 */
[----:B------:R-:W-:Y:S01]  /*01b0*/  UMOV UR5, 0x1 ;  /* 0x0000000100057882 */ /* 0x000fe20000000000 */
[----:B------:R-:W-:Y:S02]  /*01c0*/  UMOV UR6, 0x4 ;  /* 0x0000000400067882 */ /* 0x000fe40000000000 */
[----:B------:R-:W-:-:S04]  /*01d0*/  UIADD3 UR6, -UR6, 0x100000, URZ ;  /* 0x0010000006067890 */ /* 0x000fc8000fffe13f */
[----:B------:R-:W-:Y:S02]  /*01e0*/  USHF.L.U32 UR7, UR6, 0xb, URZ ;  /* 0x0000000b06077899 */ /* 0x000fe4000800063f */
[----:B------:R-:W-:Y:S02]  /*01f0*/  USHF.L.U32 UR6, UR6, 0x1, URZ ;  /* 0x0000000106067899 */ /* 0x000fe4000800063f */
[----:B0-----:R-:W-:Y:S02]  /*0200*/  ULEA UR8, UR8, UR4, 0x18 ;  /* 0x0000000408087291 */ /* 0x001fe4000f8ec03f */
[----:B------:R-:W-:-:S04]  /*0210*/  UIADD3 UR4, -UR5, 0x100000, URZ ;  /* 0x0010000005047890 */ /* 0x000fc8000fffe13f */
[----:B------:R-:W-:Y:S02]  /*0220*/  USHF.L.U32 UR5, UR4, 0xb, URZ ;  /* 0x0000000b04057899 */ /* 0x000fe4000800063f */
[----:B------:R-:W-:Y:S01]  /*0230*/  USHF.L.U32 UR4, UR4, 0x1, URZ ;  /* 0x0000000104047899 */ /* 0x000fe2000800063f */
[----:B------:R-:W0:Y:S11]  /*0240*/  FENCE.VIEW.ASYNC.S ;  /* 0x00000000000073c6 */ /* 0x000e360000000000 */
[----:B0-----:R0:W1:Y:S01]  /*0250*/  SYNCS.EXCH.64 URZ, [UR8], UR4 ;  /* 0x00000004083f75b2 */ /* 0x0010620008000100 */
[----:B------:R0:W2:Y:S01]  /*0260*/  SYNCS.EXCH.64 URZ, [UR8+0x98], UR6 ;  /* 0x00009806083f75b2 */ /* 0x0000a20008000100 */
[----:B------:R0:W3:Y:S01]  /*0270*/  SYNCS.EXCH.64 URZ, [UR8+0x8], UR4 ;  /* 0x00000804083f75b2 */ /* 0x0000e20008000100 */
[----:B------:R0:W4:Y:S01]  /*0280*/  SYNCS.EXCH.64 URZ, [UR8+0xa0], UR6 ;  /* 0x0000a006083f75b2 */ /* 0x0001220008000100 */
[----:B------:R0:W0:Y:S01]  /*0290*/  SYNCS.EXCH.64 URZ, [UR8+0x10], UR4 ;  /* 0x00001004083f75b2 */ /* 0x0000220008000100 */
        /* <DEDUP_REMOVED lines=33> */
[----:B-1234-:R-:W-:Y:S01]  /*04b0*/  NOP ;  /* 0x0000000000007918 */ /* 0x01efe20000000000 */
.L_x_3:
[----:B0-----:R-:W-:Y:S05]  /*04c0*/  BSYNC B0 ;  /* 0x0000000000007941 */ /* 0x001fea0003800000 */
.L_x_2:
[----:B------:R-:W-:Y:S01]  /*04d0*/  SHF.R.S32.HI R9, RZ, 0x1f, R144 ;  /* 0x0000001fff097819 */ /* 0x000fe20000011490 */
[----:B------:R-:W0:Y:S01]  /*04e0*/  SHFL.IDX PT, R0, R0, RZ, 0x1f ;  /* 0x00001fff00007589 */ /* 0x000e2200000e0000 */
[----:B------:R-:W1:Y:S01]  /*04f0*/  S2UR UR8, SR_CTAID.X ;  /* 0x00000000000879c3 */ /* 0x000e620000002500 */
[----:B------:R-:W-:Y:S02]  /*0500*/  ELECT P0, URZ, PT ;  /* 0x00000000003f782f */ /* 0x000fe40003800000 */
[----:B------:R-:W-:Y:S01]  /*0510*/  LEA.HI R9, R9, R144, RZ, 0x7 ;  /* 0x0000009009097211 */ /* 0x000fe200078f38ff */
[----:B------:R-:W2:Y:S01]  /*0520*/  S2R R4, SR_CTAID.Y ;  /* 0x0000000000047919 */ /* 0x000ea20000002600 */
[----:B------:R-:W-:Y:S01]  /*0530*/  SHF.R.S32.HI R6, RZ, 0x1f, R5 ;  /* 0x0000001fff067819 */ /* 0x000fe20000011405 */
[----:B------:R-:W-:Y:S01]  /*0540*/  ULDC UR4, c[0x0][0x150] ;  /* 0x0000540000047ab9 */ /* 0x000fe20000000800 */
[----:B------:R-:W-:Y:S01]  /*0550*/  LOP3.LUT R9, R9, 0xffffff80, RZ, 0xc0, !PT ;  /* 0xffffff8009097812 */ /* 0x000fe200078ec0ff */
[----:B------:R-:W-:Y:S01]  /*0560*/  NOP ;  /* 0x0000000000007918 */ /* 0x000fe20000000000 */
[----:B------:R-:W-:Y:S01]  /*0570*/  LEA.HI R6, R6, R5, RZ, 0x2 ;  /* 0x0000000506067211 */ /* 0x000fe200078f10ff */
[----:B------:R-:W3:Y:S01]  /*0580*/  LDC R12, c[0x0][0x144] ;  /* 0x00005100ff0c7b82 */ /* 0x000ee20000000800 */
[----:B------:R-:W-:Y:S01]  /*0590*/  IMAD.MOV.U32 R19, RZ, RZ, 0x1 ;  /* 0x00000001ff137424 */ /* 0x000fe200078e00ff */
[----:B------:R-:W-:Y:S01]  /*05a0*/  NOP ;  /* 0x0000000000007918 */ /* 0x000fe20000000000 */
[----:B------:R-:W-:Y:S01]  /*05b0*/  IMAD.IADD R8, R144, 0x1, -R9 ;  /* 0x0000000190087824 */ /* 0x000fe200078e0a09 */
[----:B------:R-:W-:-:S02]  /*05c0*/  LOP3.LUT R6, R6, 0x3ffffffc, RZ, 0xc0, !PT ;  /* 0x3ffffffc06067812 */ /* 0x000fc400078ec0ff */
[----:B------:R-:W-:Y:S02]  /*05d0*/  ISETP.NE.AND P3, PT, R2, RZ, PT ;  /* 0x000000ff0200720c */ /* 0x000fe40003f65270 */
[----:B------:R-:W-:Y:S01]  /*05e0*/  SHF.R.S32.HI R9, RZ, 0x1f, R8 ;  /* 0x0000001fff097819 */ /* 0x000fe20000011408 */
[----:B------:R-:W-:Y:S01]  /*05f0*/  IMAD.IADD R6, R5, 0x1, -R6 ;  /* 0x0000000105067824 */ /* 0x000fe200078e0a06 */
[----:B------:R-:W4:Y:S02]  /*0600*/  LDC R14, c[0x0][0x140] ;  /* 0x00005000ff0e7b82 */ /* 0x000f240000000800 */
[----:B------:R-:W-:Y:S02]  /*0610*/  LEA.HI R9, R9, R8, RZ, 0x3 ;  /* 0x0000000809097211 */ /* 0x000fe400078f18ff */
[----:B0-----:R-:W-:Y:S02]  /*0620*/  ISETP.NE.OR P0, PT, R0, RZ, !P0 ;  /* 0x000000ff0000720c */ /* 0x001fe40004705670 */
[----:B------:R-:W-:-:S02]  /*0630*/  SHF.R.S32.HI R0, RZ, 0x3, R9 ;  /* 0x00000003ff007819 */ /* 0x000fc40000011409 */
[----:B------:R-:W-:Y:S02]  /*0640*/  SHF.R.S32.HI R9, RZ, 0x1f, R9 ;  /* 0x0000001fff097819 */ /* 0x000fe40000011409 */
[----:B-1----:R-:W-:Y:S02]  /*0650*/  I2FP.F32.U32 R10, UR8 ;  /* 0x00000008000a7c45 */ /* 0x002fe40008201000 */
[----:B------:R-:W-:-:S03]  /*0660*/  LEA.HI R9, R9, R0, RZ, 0x2 ;  /* 0x0000000009097211 */ /* 0x000fc600078f10ff */
[----:B------:R-:W-:Y:S01]  /*0670*/  FMUL R10, R10, UR4 ;  /* 0x000000040a0a7c20 */ /* 0x000fe20008400000 */
[----:B------:R-:W-:Y:S01]  /*0680*/  LOP3.LUT R9, R9, 0xfffffffc, RZ, 0xc0, !PT ;  /* 0xfffffffc09097812 */ /* 0x000fe200078ec0ff */
[----:B------:R-:W-:Y:S01]  /*0690*/  VOTEU.ALL UP0, P0 ;  /* 0x00000000003f7886 */ /* 0x000fe20000000000 */
[----:B--2---:R-:W-:Y:S01]  /*06a0*/  I2FP.F32.U32 R13, R4 ;  /* 0x00000004000d7245 */ /* 0x004fe20000201000 */
[----:B------:R-:W-:Y:S01]  /*06b0*/  ULDC UR4, c[0x0][0x154] ;  /* 0x0000550000047ab9 */ /* 0x000fe20000000800 */
[----:B------:R-:W-:Y:S01]  /*06c0*/  VOTEU.ALL UP1, P0 ;  /* 0x00000000003f7886 */ /* 0x000fe20000020000 */
[----:B------:R-:W0:Y:S01]  /*06d0*/  F2I.U32.TRUNC.NTZ R10, R10 ;  /* 0x0000000a000a7305 */ /* 0x000e22000020f000 */
[----:B------:R-:W-:Y:S01]  /*06e0*/  IMAD.IADD R9, R0, 0x1, -R9 ;  /* 0x0000000100097824 */ /* 0x000fe200078e0a09 */
[----:B------:R-:W1:Y:S01]  /*06f0*/  @!UP0 S2UR UR7, SR_CgaCtaId ;  /* 0x00000000000789c3 */ /* 0x000e620000008800 */
[----:B------:R-:W-:Y:S01]  /*0700*/  FMUL R13, R13, UR4 ;  /* 0x000000040d0d7c20 */ /* 0x000fe20008400000 */
[----:B------:R-:W-:Y:S01]  /*0710*/  SHF.R.S32.HI R0, RZ, 0x1f, R3 ;  /* 0x0000001fff007819 */ /* 0x000fe20000011403 */
[----:B------:R-:W-:Y:S01]  /*0720*/  IMAD R22, R6, 0x4, R9 ;  /* 0x0000000406167824 */ /* 0x000fe200078e0209 */
[----:B------:R-:W-:Y:S01]  /*0730*/  UMOV UR4, 0x20 ;  /* 0x0000002000047882 */ /* 0x000fe20000000000 */
[----:B------:R-:W-:Y:S01]  /*0740*/  @!UP0 UMOV UR6, 0x400 ;  /* 0x0000040000068882 */ /* 0x000fe20000000000 */
[----:B------:R-:W-:Y:S01]  /*0750*/  LEA.HI R0, R0, R3, RZ, 0x2 ;  /* 0x0000000300007211 */ /* 0x000fe200078f10ff */
[----:B------:R-:W2:Y:S01]  /*0760*/  F2I.U32.TRUNC.NTZ R13, R13 ;  /* 0x0000000d000d7305 */ /* 0x000ea2000020f000 */
[----:B------:R-:W-:Y:S01]  /*0770*/  LEA.HI R6, R22, R22, RZ, 0x1 ;  /* 0x0000001616067211 */ /* 0x000fe200078f08ff */
[----:B------:R-:W5:Y:S01]  /*0780*/  LDC R9, c[0x0][0x148] ;  /* 0x00005200ff097b82 */ /* 0x000f620000000800 */
[----:B------:R-:W-:Y:S01]  /*0790*/  LOP3.LUT R0, R0, 0xfffffffc, RZ, 0xc0, !PT ;  /* 0xfffffffc00007812 */ /* 0x000fe200078ec0ff */
[----:B------:R-:W-:-:S04]  /*07a0*/  @!UP0 UIADD3 UR4, -UR4, 0x100000, URZ ;  /* 0x0010000004048890 */ /* 0x000fc8000fffe13f */
[----:B------:R-:W-:Y:S02]  /*07b0*/  @!UP0 USHF.L.U32 UR5, UR4, 0xb, URZ ;  /* 0x0000000b04058899 */ /* 0x000fe4000800063f */
[----:B------:R-:W-:Y:S01]  /*07c0*/  @!UP0 USHF.L.U32 UR4, UR4, 0x1, URZ ;  /* 0x0000000104048899 */ /* 0x000fe2000800063f */
[----:B------:R-:W-:Y:S01]  /*07d0*/  LOP3.LUT R11, R6, 0xfffffffe, RZ, 0xc0, !PT ;  /* 0xfffffffe060b7812 */ /* 0x000fe200078ec0ff */
[----:B0-----:R-:W-:Y:S01]  /*07e0*/  IMAD.MOV R15, RZ, RZ, -R10 ;  /* 0x000000ffff0f7224 */ /* 0x001fe200078e0a0a */
[----:B----4-:R-:W-:Y:S01]  /*07f0*/  ISETP.EQ.U32.AND P2, PT, R14, 0x1, PT ;  /* 0x000000010e00780c */ /* 0x010fe20003f42070 */
[----:B------:R-:W-:Y:S02]  /*0800*/  IMAD.IADD R3, R3, 0x1, -R0 ;  /* 0x0000000103037824 */ /* 0x000fe400078e0a00 */
[----:B---3--:R-:W-:Y:S02]  /*0810*/  IMAD R6, R12, R15, UR8 ;  /* 0x000000080c067e24 */ /* 0x008fe4000f8e020f */
[----:B------:R-:W-:Y:S01]  /*0820*/  IMAD.IADD R11, R22, 0x1, -R11 ;  /* 0x00000001160b7824 */ /* 0x000fe200078e0a0b */
[----:B------:R-:W-:Y:S01]  /*0830*/  ISETP.NE.AND P1, PT, R3, 0x3, PT ;  /* 0x000000030300780c */ /* 0x000fe20003f25270 */
[----:B--2---:R-:W-:-:S03]  /*0840*/  IMAD.MOV R24, RZ, RZ, -R13 ;  /* 0x000000ffff187224 */ /* 0x004fc600078e0a0d */
[----:B------:R-:W-:Y:S01]  /*0850*/  ISETP.NE.AND P4, PT, R11, R6, PT ;  /* 0x000000060b00720c */ /* 0x000fe20003f85270 */
[----:B------:R-:W-:Y:S01]  /*0860*/  IMAD.SHL.U32 R11, R22, 0x4, RZ ;  /* 0x00000004160b7824 */ /* 0x000fe200078e00ff */
[----:B-1----:R-:W-:Y:S01]  /*0870*/  @!UP0 ULEA UR6, UR7, UR6, 0x18 ;  /* 0x0000000607068291 */ /* 0x002fe2000f8ec03f */
[----:B------:R-:W-:Y:S01]  /*0880*/  ISETP.EQ.OR P1, PT, R3, RZ, !P1 ;  /* 0x000000ff0300720c */ /* 0x000fe20004f22670 */
[----:B------:R-:W-:Y:S01]  /*0890*/  VOTEU.ALL UP0, P0 ;  /* 0x00000000003f7886 */ /* 0x000fe20000000000 */
[----:B------:R-:W-:Y:S01]  /*08a0*/  LOP3.LUT P0, RZ, R8, 0x7, RZ, 0xc0, !PT ;  /* 0x0000000708ff7812 */ /* 0x000fe2000780c0ff */
[----:B------:R-:W-:Y:S01]  /*08b0*/  VIADD R8, R2, 0xffffffff ;  /* 0xffffffff02087836 */ /* 0x000fe20000000000 */
[----:B------:R-:W-:Y:S01]  /*08c0*/  LOP3.LUT R22, R22, 0xc, R11, 0x78, !PT ;  /* 0x0000000c16167812 */ /* 0x000fe200078e780b */
[----:B-----5:R-:W-:Y:S01]  /*08d0*/  IMAD R11, R9, R24, R4 ;  /* 0x00000018090b7224 */ /* 0x020fe200078e0204 */
[----:B------:R-:W-:Y:S02]  /*08e0*/  ISETP.EQ.AND P1, PT, R2, RZ, P1 ;  /* 0x000000ff0200720c */ /* 0x000fe40000f22270 */
[----:B------:R-:W-:-:S02]  /*08f0*/  ISETP.LT.U32.AND P0, PT, R22, 0x2, !P0 ;  /* 0x000000021600780c */ /* 0x000fc40004701070 */
[----:B------:R-:W-:Y:S01]  /*0900*/  @P4 LEA.HI R0, R22, R22, RZ, 0x1 ;  /* 0x0000001616004211 */ /* 0x000fe200078f08ff */
[----:B------:R-:W0:Y:S02]  /*0910*/  FENCE.VIEW.ASYNC.S ;  /* 0x00000000000073c6 */ /* 0x000e240000000000 */
[----:B0-----:R0:W1:Y:S01]  /*0920*/  @!UP0 SYNCS.EXCH.64 URZ, [UR6+0x140], UR4 ;  /* 0x00014004063f85b2 */ /* 0x0010620008000100 */
[----:B------:R-:W-:Y:S02]  /*0930*/  ISETP.GE.U32.AND P6, PT, R8, 0x2, PT ;  /* 0x000000020800780c */ /* 0x000fe40003fc6070 */
[----:B------:R-:W-:Y:S02]  /*0940*/  @P4 SHF.R.S32.HI R0, RZ, 0x1, R0 ;  /* 0x00000001ff004819 */ /* 0x000fe40000011400 */
[----:B------:R-:W-:Y:S02]  /*0950*/  SEL R18, RZ, 0x1, !P1 ;  /* 0x00000001ff127807 */ /* 0x000fe40004800000 */
[----:B------:R-:W-:-:S02]  /*0960*/  @P4 ISETP.NE.AND P5, PT, R0, R11, PT ;  /* 0x0000000b0000420c */ /* 0x000fc40003fa5270 */
[----:B------:R-:W-:Y:S02]  /*0970*/  SEL R0, RZ, 0x1, !P0 ;  /* 0x00000001ff007807 */ /* 0x000fe40004000000 */
[----:B------:R-:W-:Y:S02]  /*0980*/  @P4 SEL R19, RZ, 0x1, P5 ;  /* 0x00000001ff134807 */ /* 0x000fe40002800000 */
[----:B------:R-:W-:Y:S02]  /*0990*/  SEL R18, R18, 0x2, P6 ;  /* 0x0000000212127807 */ /* 0x000fe40003000000 */
[----:B------:R-:W-:Y:S01]  /*09a0*/  LOP3.LUT R19, R19, R0, RZ, 0xc0, !PT ;  /* 0x0000000013137212 */ /* 0x000fe200078ec0ff */
[----:B------:R0:W2:Y:S01]  /*09b0*/  @!UP1 SYNCS.EXCH.64 URZ, [UR6+0x148], UR4 ;  /* 0x00014804063f95b2 */ /* 0x0000a20008000100 */
[----:B------:R-:W-:Y:S01]  /*09c0*/  LOP3.LUT R0, R144, 0x7f, RZ, 0xc0, !PT ;  /* 0x0000007f90007812 */ /* 0x000fe200078ec0ff */
[----:B------:R-:W-:Y:S01]  /*09d0*/  NOP ;  /* 0x0000000000007918 */ /* 0x000fe20000000000 */
[----:B------:R-:W-:Y:S05]  /*09e0*/  @!P2 BRA `(.L_x_4) ;  /* 0x000000000008a947 */ /* 0x000fea0003800000 */
[----:B-12---:R-:W-:Y:S01]  /*09f0*/  UCGABAR_ARV ;  /* 0x00000000000079c7 */ /* 0x006fe20008000000 */
[----:B------:R-:W-:Y:S05]  /*0a00*/  BRA `(.L_x_5) ;  /* 0x0000000000047947 */ /* 0x000fea0003800000 */
.L_x_4:
[----:B-12---:R-:W-:Y:S01]  /*0a10*/  NOP ;  /* 0x0000000000007918 */ /* 0x006fe20000000000 */
.L_x_5:
[----:B------:R-:W1:Y:S01]  /*0a20*/  LDC R2, c[0x0][0x65c] ;  /* 0x00019700ff027b82 */ /* 0x000e620000000800 */
[----:B------:R-:W-:Y:S02]  /*0a30*/  IMAD.U32 R10, RZ, RZ, UR8 ;  /* 0x00000008ff0a7e24 */ /* 0x000fe4000f8e00ff */
[----:B------:R-:W-:Y:S01]  /*0a40*/  IMAD.MOV.U32 R11, RZ, RZ, RZ ;  /* 0x000000ffff0b7224 */ /* 0x000fe200078e00ff */
[----:B-1----:R-:W-:-:S04]  /*0a50*/  ISETP.NE.AND P1, PT, R2, 0x1, PT ;  /* 0x000000010200780c */ /* 0x002fc80003f25270 */
[----:B------:R-:W-:-:S09]  /*0a60*/  P2R R5, PR, RZ, 0x2 ;  /* 0x00000002ff057803 */ /* 0x000fd20000000000 */
[----:B------:R-:W1:Y:S01]  /*0a70*/  @P1 LDC R17, c[0x0][0x10] ;  /* 0x00000400ff111b82 */ /* 0x000e620000000800 */
[----:B------:R-:W-:Y:S02]  /*0a80*/  @P1 IMAD.MOV.U32 R5, RZ, RZ, RZ ;  /* 0x000000ffff051224 */ /* 0x000fe400078e00ff */
[----:B------:R-:W-:-:S05]  /*0a90*/  @P1 IMAD.MOV.U32 R15, RZ, RZ, RZ ;  /* 0x000000ffff0f1224 */ /* 0x000fca00078e00ff */
[----:B------:R-:W2:Y:S01]  /*0aa0*/  @!P1 LDC R13, c[0x0][0xc] ;  /* 0x00000300ff0d9b82 */ /* 0x000ea20000000800 */
[----:B0-----:R-:W-:Y:S01]  /*0ab0*/  ULDC UR4, c[0x0][0xc] ;  /* 0x0000030000047ab9 */ /* 0x001fe20000000800 */
[----:B------:R-:W-:Y:S01]  /*0ac0*/  ULDC UR5, c[0x0][0x10] ;  /* 0x0000040000057ab9 */ /* 0x000fe20000000800 */
[----:B------:R-:W-:Y:S01]  /*0ad0*/  ULDC UR6, c[0x0][0x14] ;  /* 0x0000050000067ab9 */ /* 0x000fe20000000800 */
[----:B------:R-:W-:-:S04]  /*0ae0*/  UIMAD.WIDE.U32 UR4, UR4, UR5, URZ ;  /* 0x00000005040472a5 */ /* 0x000fc8000f8e003f */
[----:B------:R-:W-:Y:S02]  /*0af0*/  UIMAD.WIDE.U32 UR36, UR4, UR6, URZ ;  /* 0x00000006042472a5 */ /* 0x000fe4000f8e003f */
[----:B------:R-:W-:-:S04]  /*0b00*/  UIMAD UR40, UR5, UR6, URZ ;  /* 0x00000006052872a4 */ /* 0x000fc8000f8e023f */
[----:B------:R-:W-:Y:S01]  /*0b10*/  UIADD3 UR40, UR37, UR40, URZ ;  /* 0x0000002825287290 */ /* 0x000fe2000fffe03f */
[----:B-1----:R-:W-:-:S04]  /*0b20*/  @P1 IMAD.WIDE.U32 R16, R17, UR8, R4 ;  /* 0x0000000811101c25 */ /* 0x002fc8000f8e0004 */
[----:B------:R-:W-:Y:S02]  /*0b30*/  @P1 IMAD.IADD R17, R17, 0x1, R15 ;  /* 0x0000000111111824 */ /* 0x000fe400078e020f */
[----:B--2---:R-:W-:-:S04]  /*0b40*/  @!P1 IMAD.WIDE.U32 R10, R4, R13, R10 ;  /* 0x0000000d040a9225 */ /* 0x004fc800078e000a */
[----:B------:R-:W-:Y:S02]  /*0b50*/  @!P1 IMAD.MOV.U32 R16, RZ, RZ, R10 ;  /* 0x000000ffff109224 */ /* 0x000fe400078e000a */
[----:B------:R-:W-:Y:S01]  /*0b60*/  @!P1 IMAD.MOV.U32 R17, RZ, RZ, R11 ;  /* 0x000000ffff119224 */ /* 0x000fe200078e000b */
[----:B------:R-:W-:Y:S06]  /*0b70*/  @!P2 BRA `(.L_x_6) ;  /* 0x00000000000ca947 */ /* 0x000fec0003800000 */
[----:B------:R-:W-:Y:S01]  /*0b80*/  UCGABAR_WAIT ;  /* 0x0000000000007dc7 */ /* 0x000fe20008000000 */
[----:B------:R-:W-:Y:S01]  /*0b90*/  CCTL.IVALL ;  /* 0x00000000ff00798f */ /* 0x000fe20002000000 */
[----:B------:R-:W-:Y:S05]  /*0ba0*/  BRA `(.L_x_7) ;  /* 0x0000000000047947 */ /* 0x000fea0003800000 */
.L_x_6:
[----:B------:R-:W-:Y:S06]  /*0bb0*/  BAR.SYNC.DEFER_BLOCKING 0x0 ;  /* 0x0000000000007b1d */ /* 0x000fec0000010000 */
.L_x_7:
[----:B------:R-:W-:Y:S05]  /*0bc0*/  @!P3 BRA `(.L_x_8) ;  /* 0x0000007c0034b947 */ /* 0x000fea0003800000 */
[----:B------:R-:W-:-:S13]  /*0bd0*/  ISETP.GT.U32.AND P0, PT, R8, 0x1, PT ;  /* 0x000000010800780c */ /* 0x000fda0003f04070 */
[----:B------:R-:W-:Y:S05]  /*0be0*/  @P0 EXIT ;  /* 0x000000000000094d */ /* 0x000fea0003800000 */
[----:B------:R-:W-:Y:S01]  /*0bf0*/  ULDC.64 UR4, c[0x0][0x650] ;  /* 0x0001940000047ab9 */ /* 0x000fe20000000a00 */
[----:B------:R-:W-:Y:S01]  /*0c00*/  PRMT R3, RZ, 0x7610, R3 ;  /* 0x00007610ff037816 */ /* 0x000fe20000000003 */
[----:B------:R-:W-:Y:S01]  /*0c10*/  IMAD.MOV.U32 R136, RZ, RZ, -0x1 ;  /* 0xffffffffff887424 */ /* 0x000fe200078e00ff */
[----:B------:R-:W-:Y:S01]  /*0c20*/  ISETP.GE.U32.AND P0, PT, R16, UR4, PT ;  /* 0x0000000410007c0c */ /* 0x000fe2000bf06070 */
[----:B------:R-:W-:Y:S02]  /*0c30*/  IMAD.MOV.U32 R137, RZ, RZ, -0x1 ;  /* 0xffffffffff897424 */ /* 0x000fe400078e00ff */
[----:B------:R-:W-:Y:S01]  /*0c40*/  IMAD.MOV.U32 R23, RZ, RZ, -0x1 ;  /* 0xffffffffff177424 */ /* 0x000fe200078e00ff */
[----:B------:R-:W-:-:S13]  /*0c50*/  ISETP.GE.U32.AND.EX P0, PT, R17, UR5, PT, P0 ;  /* 0x0000000511007c0c */ /* 0x000fda000bf06100 */
[----:B------:R-:W-:Y:S05]  /*0c60*/  @P0 BRA `(.L_x_9) ;  /* 0x00000004002c0947 */ /* 0x000fea0003800000 */
[----:B------:R-:W0:Y:S01]  /*0c70*/  LDC.64 R26, c[0x0][0x628] ;  /* 0x00018a00ff1a7b82 */ /* 0x000e220000000a00 */
[----:B------:R-:W-:Y:S02]  /*0c80*/  IMAD.MOV.U32 R10, RZ, RZ, R16 ;  /* 0x000000ffff0a7224 */ /* 0x000fe400078e0010 */
[----:B------:R-:W-:-:S05]  /*0c90*/  IMAD.MOV.U32 R11, RZ, RZ, R17 ;  /* 0x000000ffff0b7224 */ /* 0x000fca00078e0011 */
[----:B------:R-:W1:Y:S08]  /*0ca0*/  LDC R8, c[0x0][0x630] ;  /* 0x00018c00ff087b82 */ /* 0x000e700000000800 */
[----:B------:R-:W2:Y:S01]  /*0cb0*/  LDC.64 R28, c[0x0][0x620] ;  /* 0x00018800ff1c7b82 */ /* 0x000ea20000000a00 */
[----:B0-----:R-:W-:-:S04]  /*0cc0*/  ISETP.NE.U32.AND P0, PT, R26, RZ, PT ;  /* 0x000000ff1a00720c */ /* 0x001fc80003f05070 */
[----:B------:R-:W-:-:S13]  /*0cd0*/  ISETP.NE.AND.EX P0, PT, R27, RZ, PT, P0 ;  /* 0x000000ff1b00720c */ /* 0x000fda0003f05300 */
[----:B-12---:R-:W-:Y:S05]  /*0ce0*/  @!P0 BRA `(.L_x_10) ;  /* 0x0000000000288947 */ /* 0x006fea0003800000 */
[----:B------:R-:W0:Y:S02]  /*0cf0*/  LDC R3, c[0x0][0x634] ;  /* 0x00018d00ff037b82 */ /* 0x000e240000000800 */
[----:B0-----:R-:W-:-:S05]  /*0d00*/  IADD3 R3, P0, R16, R3, RZ ;  /* 0x0000000310037210 */ /* 0x001fca0007f1e0ff */
[----:B------:R-:W-:-:S04]  /*0d10*/  IMAD.X R21, RZ, RZ, R17, P0 ;  /* 0x000000ffff157224 */ /* 0x000fc800000e0611 */
[----:B------:R-:W-:-:S04]  /*0d20*/  IMAD.WIDE.U32 R10, R21, R26, RZ ;  /* 0x0000001a150a7225 */ /* 0x000fc800078e00ff */
[----:B------:R-:W-:-:S04]  /*0d30*/  IMAD.WIDE.U32 R12, P0, R3, R27, R10 ;  /* 0x0000001b030c7225 */ /* 0x000fc8000780000a */
[----:B------:R-:W-:-:S04]  /*0d40*/  IMAD.WIDE.U32 R10, R3, R26, RZ ;  /* 0x0000001a030a7225 */ /* 0x000fc800078e00ff */
[----:B------:R-:W-:Y:S01]  /*0d50*/  IMAD.X R15, RZ, RZ, RZ, P0 ;  /* 0x000000ffff0f7224 */ /* 0x000fe200000e06ff */
[----:B------:R-:W-:Y:S01]  /*0d60*/  IADD3 RZ, P0, R11, R12, RZ ;  /* 0x0000000c0bff7210 */ /* 0x000fe20007f1e0ff */
[----:B------:R-:W-:-:S04]  /*0d70*/  IMAD.MOV.U32 R14, RZ, RZ, R13 ;  /* 0x000000ffff0e7224 */ /* 0x000fc800078e000d */
[----:B------:R-:W-:-:S08]  /*0d80*/  IMAD.WIDE.U32.X R10, R21, R27, R14, P0 ;  /* 0x0000001b150a7225 */ /* 0x000fd000000e040e */
.L_x_10:
[----:B------:R-:W0:Y:S01]  /*0d90*/  LDC.64 R32, c[0x0][0x640] ;  /* 0x00019000ff207b82 */ /* 0x000e220000000a00 */
[--C-:B------:R-:W-:Y:S01]  /*0da0*/  SHF.R.U64 R27, R10, R8, R11.reuse ;  /* 0x000000080a1b7219 */ /* 0x100fe2000000120b */
[----:B------:R-:W-:Y:S01]  /*0db0*/  IMAD R31, R9, R24, R4 ;  /* 0x00000018091f7224 */ /* 0x000fe200078e0204 */
[----:B------:R-:W-:Y:S01]  /*0dc0*/  SHF.R.U32.HI R3, RZ, R8, R11 ;  /* 0x00000008ff037219 */ /* 0x000fe2000001160b */
[----:B------:R-:W-:Y:S01]  /*0dd0*/  IMAD.MOV.U32 R23, RZ, RZ, 0x1 ;  /* 0x00000001ff177424 */ /* 0x000fe200078e00ff */
[----:B------:R-:W-:-:S03]  /*0de0*/  IADD3 R5, P0, RZ, -R27, RZ ;  /* 0x8000001bff057210 */ /* 0x000fc60007f1e0ff */
[----:B------:R-:W1:Y:S02]  /*0df0*/  LDC R12, c[0x0][0x618] ;  /* 0x00018600ff0c7b82 */ /* 0x000e640000000800 */
[----:B------:R-:W-:Y:S02]  /*0e00*/  IMAD.X R3, RZ, RZ, ~R3, P0 ;  /* 0x000000ffff037224 */ /* 0x000fe400000e0e03 */
[----:B------:R-:W-:-:S04]  /*0e10*/  IMAD.WIDE.U32 R10, R5, R28, R16 ;  /* 0x0000001c050a7225 */ /* 0x000fc800078e0010 */
[----:B------:R-:W2:Y:S01]  /*0e20*/  LDC R20, c[0x0][0x608] ;  /* 0x00018200ff147b82 */ /* 0x000ea20000000800 */
[----:B------:R-:W-:Y:S02]  /*0e30*/  IMAD R8, R3, R28, RZ ;  /* 0x0000001c03087224 */ /* 0x000fe400078e02ff */
[----:B------:R-:W-:Y:S02]  /*0e40*/  IMAD.MOV.U32 R3, RZ, RZ, -0x1 ;  /* 0xffffffffff037424 */ /* 0x000fe400078e00ff */
[----:B------:R-:W-:-:S03]  /*0e50*/  IMAD R5, R5, R29, R8 ;  /* 0x0000001d05057224 */ /* 0x000fc600078e0208 */
[----:B------:R-:W3:Y:S01]  /*0e60*/  LDC R30, c[0x0][0x658] ;  /* 0x00019600ff1e7b82 */ /* 0x000ee20000000800 */
[----:B------:R-:W-:Y:S01]  /*0e70*/  IMAD.IADD R5, R11, 0x1, R5 ;  /* 0x000000010b057824 */ /* 0x000fe200078e0205 */
[----:B0-----:R-:W-:-:S04]  /*0e80*/  ISETP.NE.U32.AND P0, PT, R32, RZ, PT ;  /* 0x000000ff2000720c */ /* 0x001fc80003f05070 */
[----:B------:R-:W-:Y:S02]  /*0e90*/  ISETP.NE.AND.EX P0, PT, R33, RZ, PT, P0 ;  /* 0x000000ff2100720c */ /* 0x000fe40003f05300 */
[----:B------:R-:W0:Y:S01]  /*0ea0*/  LDC R26, c[0x0][0x600] ;  /* 0x00018000ff1a7b82 */ /* 0x000e220000000800 */
[-CC-:B-1----:R-:W-:Y:S02]  /*0eb0*/  SHF.R.U64 R14, R10, R12.reuse, R5.reuse ;  /* 0x0000000c0a0e7219 */ /* 0x182fe40000001205 */
[----:B------:R-:W-:-:S05]  /*0ec0*/  SHF.R.U32.HI R5, RZ, R12, R5 ;  /* 0x0000000cff057219 */ /* 0x000fca0000011605 */
[----:B------:R-:W1:Y:S01]  /*0ed0*/  LDC R15, c[0x0][0x648] ;  /* 0x00019200ff0f7b82 */ /* 0x000e620000000800 */
[-CC-:B--2---:R-:W-:Y:S02]  /*0ee0*/  SHF.R.U64 R29, R14, R20.reuse, R5.reuse ;  /* 0x000000140e1d7219 */ /* 0x184fe40000001205 */
[----:B------:R-:W-:-:S05]  /*0ef0*/  SHF.R.U32.HI R5, RZ, R20, R5 ;  /* 0x00000014ff057219 */ /* 0x000fca0000011605 */
[----:B------:R-:W2:Y:S01]  /*0f00*/  LDC R21, c[0x0][0x638] ;  /* 0x00018e00ff157b82 */ /* 0x000ea20000000800 */
[-CC-:B---3--:R-:W-:Y:S02]  /*0f10*/  SHF.R.U64 R20, R29, R30.reuse, R5.reuse ;  /* 0x0000001e1d147219 */ /* 0x188fe40000001205 */
[-C--:B------:R-:W-:Y:S02]  /*0f20*/  SHF.L.U32 R3, R3, R30.reuse, RZ ;  /* 0x0000001e03037219 */ /* 0x080fe400000006ff */
[----:B------:R-:W-:Y:S01]  /*0f30*/  SHF.R.U32.HI R5, RZ, R30, R5 ;  /* 0x0000001eff057219 */ /* 0x000fe20000011605 */
[----:B------:R-:W-:Y:S01]  /*0f40*/  IMAD.MOV.U32 R4, RZ, RZ, R20 ;  /* 0x000000ffff047224 */ /* 0x000fe200078e0014 */
[----:B------:R-:W-:Y:S01]  /*0f50*/  LOP3.LUT R12, RZ, R3, RZ, 0x33, !PT ;  /* 0x00000003ff0c7212 */ /* 0x000fe200078e33ff */
[----:B------:R-:W3:Y:S01]  /*0f60*/  LDC R25, c[0x0][0x610] ;  /* 0x00018400ff197b82 */ /* 0x000ee20000000800 */
[----:B------:R-:W-:Y:S05]  /*0f70*/  @!P0 BRA `(.L_x_11) ;  /* 0x0000000000288947 */ /* 0x000fea0003800000 */
[----:B------:R-:W4:Y:S02]  /*0f80*/  LDC R3, c[0x0][0x64c] ;  /* 0x00019300ff037b82 */ /* 0x000f240000000800 */
[----:B----4-:R-:W-:-:S05]  /*0f90*/  IADD3 R3, P0, R20, R3, RZ ;  /* 0x0000000314037210 */ /* 0x010fca0007f1e0ff */
        /* <DEDUP_REMOVED lines=8> */
.L_x_11:
[----:B-1----:R-:W-:Y:S01]  /*1020*/  SHF.R.U64 R4, R4, R15, R5 ;  /* 0x0000000f04047219 */ /* 0x002fe20000001205 */
[----:B0-----:R-:W-:Y:S01]  /*1030*/  VIADD R5, R26, 0xffffffff ;  /* 0xffffffff1a057836 */ /* 0x001fe20000000000 */
[----:B------:R-:W-:Y:S01]  /*1040*/  SHF.L.U32 R3, R23, R30, RZ ;  /* 0x0000001e17037219 */ /* 0x000fe200000006ff */
[----:B------:R-:W-:Y:S01]  /*1050*/  IMAD.MOV.U32 R23, RZ, RZ, R27 ;  /* 0x000000ffff177224 */ /* 0x000fe200078e001b */
[----:B------:R-:W-:Y:S01]  /*1060*/  LOP3.LUT R12, R29, R12, RZ, 0xc0, !PT ;  /* 0x0000000c1d0c7212 */ /* 0x000fe200078ec0ff */
[----:B------:R-:W-:Y:S01]  /*1070*/  IMAD.MOV R8, RZ, RZ, -R4 ;  /* 0x000000ffff087224 */ /* 0x000fe200078e0a04 */
[----:B------:R-:W-:Y:S02]  /*1080*/  SEL R6, R6, R31, !P1 ;  /* 0x0000001f06067207 */ /* 0x000fe40004800000 */
[----:B------:R-:W-:Y:S01]  /*1090*/  LOP3.LUT R5, R14, R5, RZ, 0xc0, !PT ;  /* 0x000000050e057212 */ /* 0x000fe200078ec0ff */
[----:B------:R-:W-:Y:S02]  /*10a0*/  IMAD R9, R3, R4, R12 ;  /* 0x0000000403097224 */ /* 0x000fe400078e020c */
[----:B--2---:R-:W-:-:S02]  /*10b0*/  IMAD R3, R8, R21, R20 ;  /* 0x0000001508037224 */ /* 0x004fc400078e0214 */
[----:B---3--:R-:W-:Y:S02]  /*10c0*/  IMAD R6, R9, R25, R6 ;  /* 0x0000001909067224 */ /* 0x008fe400078e0206 */
[----:B------:R-:W-:Y:S02]  /*10d0*/  IMAD.MOV.U32 R4, RZ, RZ, 0x1 ;  /* 0x00000001ff047424 */ /* 0x000fe400078e00ff */
[----:B------:R-:W-:-:S03]  /*10e0*/  IMAD R5, R3, R26, R5 ;  /* 0x0000001a03057224 */ /* 0x000fc600078e0205 */
[----:B------:R-:W-:Y:S02]  /*10f0*/  PRMT R3, R4, 0x7610, R3 ;  /* 0x0000761004037816 */ /* 0x000fe40000000003 */
[----:B------:R-:W-:Y:S02]  /*1100*/  SEL R137, R5, R6, !P1 ;  /* 0x0000000605897207 */ /* 0x000fe40004800000 */
[----:B------:R-:W-:-:S07]  /*1110*/  SEL R136, R6, R5, !P1 ;  /* 0x0000000506887207 */ /* 0x000fce0004800000 */
.L_x_9:
[----:B------:R-:W-:-:S08]  /*1120*/  NOP ;  /* 0x0000000000007918 */ /* 0x000fd00000000000 */
[----:B------:R-:W0:Y:S02]  /*1130*/  USETMAXREG.TRY_ALLOC.CTAPOOL UP0, 0xe8 ;  /* 0x000000e8000079c8 */ /* 0x000e240008000600 */
[----:B0-----:R-:W-:-:S13]  /*1140*/  PLOP3.LUT P0, PT, PT, PT, UP0, 0x80, 0x0 ;  /* 0x000000000000781c */ /* 0x001fda0003f0f008 */
[----:B------:R-:W-:Y:S05]  /*1150*/  @!P0 BRA `(.L_x_9) ;  /* 0xfffffffc00f08947 */ /* 0x000fea000383ffff */
[----:B------:R-:W-:Y:S01]  /*1160*/  ULDC.64 UR4, c[0x0][0x598] ;  /* 0x0001660000047ab9 */ /* 0x000fe20000000a00 */
[----:B------:R-:W-:Y:S01]  /*1170*/  ULDC.64 UR44, c[0x0][0x208] ;  /* 0x00008200002c7ab9 */ /* 0x000fe20000000a00 */
[----:B------:R-:W-:-:S04]  /*1180*/  ISETP.NE.U32.AND P0, PT, RZ, UR4, PT ;  /* 0x00000004ff007c0c */ /* 0x000fc8000bf05070 */
[----:B------:R-:W-:-:S13]  /*1190*/  ISETP.NE.AND.EX P0, PT, RZ, UR5, PT, P0 ;  /* 0x00000005ff007c0c */ /* 0x000fda000bf05300 */
[----:B------:R-:W-:Y:S05]  /*11a0*/  @!P0 BRA `(.L_x_12) ;  /* 0x00000000001c8947 */ /* 0x000fea0003800000 */
[----:B------:R-:W0:Y:S02]  /*11b0*/  LDC.64 R4, c[0x0][0x598] ;  /* 0x00016600ff047b82 */ /* 0x000e240000000a00 */
[----:B0-----:R-:W2:Y:S02]  /*11c0*/  LDG.E.64 R4, desc[UR44][R4.64] ;  /* 0x0000002c04047981 */ /* 0x001ea4000c1e1b00 */
[----:B--2---:R-:W-:-:S04]  /*11d0*/  ISETP.NE.U32.AND P0, PT, R4, RZ, PT ;  /* 0x000000ff0400720c */ /* 0x004fc80003f05070 */
[----:B------:R-:W-:-:S13]  /*11e0*/  ISETP.NE.AND.EX P0, PT, R5, RZ, PT, P0 ;  /* 0x000000ff0500720c */ /* 0x000fda0003f05300 */
[----:B------:R-:W-:Y:S05]  /*11f0*/  @!P0 BRA `(.L_x_12) ;  /* 0x0000000000088947 */ /* 0x000fea0003800000 */
[----:B------:R0:W5:Y:S01]  /*1200*/  LD.E R140, desc[UR44][R4.64] ;  /* 0x0000002c048c7980 */ /* 0x000162000c101900 */
[----:B------:R-:W-:Y:S05]  /*1210*/  BRA `(.L_x_13) ;  /* 0x0000000000247947 */ /* 0x000fea0003800000 */
.L_x_12:
[----:B------:R-:W-:Y:S02]  /*1220*/  ULDC.64 UR4, c[0x0][0x588] ;  /* 0x0001620000047ab9 */ /* 0x000fe40000000a00 */
[----:B------:R-:W-:-:S04]  /*1230*/  ISETP.NE.U32.AND P0, PT, RZ, UR4, PT ;  /* 0x00000004ff007c0c */ /* 0x000fc8000bf05070 */
[----:B------:R-:W-:-:S13]  /*1240*/  ISETP.NE.AND.EX P0, PT, RZ, UR5, PT, P0 ;  /* 0x00000005ff007c0c */ /* 0x000fda000bf05300 */
[----:B------:R-:W-:Y:S05]  /*1250*/  @!P0 BRA `(.L_x_14) ;  /* 0x00000000000c8947 */ /* 0x000fea0003800000 */
[----:B------:R-:W0:Y:S02]  /*1260*/  LDC.64 R140, c[0x0][0x588] ;  /* 0x00016200ff8c7b82 */ /* 0x000e240000000a00 */
[----:B0-----:R1:W5:Y:S01]  /*1270*/  LDG.E R140, desc[UR44][R140.64] ;  /* 0x0000002c8c8c7981 */ /* 0x001362000c1e1900 */
[----:B------:R-:W-:Y:S05]  /*1280*/  BRA `(.L_x_13) ;  /* 0x0000000000087947 */ /* 0x000fea0003800000 */
.L_x_14:
[----:B------:R-:W-:Y:S02]  /*1290*/  ULDC UR4, c[0x0][0x580] ;  /* 0x0001600000047ab9 */ /* 0x000fe40000000800 */
[----:B------:R-:W-:-:S07]  /*12a0*/  IMAD.U32 R140, RZ, RZ, UR4 ;  /* 0x00000004ff8c7e24 */ /* 0x000fce000f8e00ff */
.L_x_13:
[----:B------:R-:W-:Y:S02]  /*12b0*/  ULDC.64 UR4, c[0x0][0x5a0] ;  /* 0x0001680000047ab9 */ /* 0x000fe40000000a00 */
[----:B------:R-:W-:-:S04]  /*12c0*/  ISETP.NE.U32.AND P0, PT, RZ, UR4, PT ;  /* 0x00000004ff007c0c */ /* 0x000fc8000bf05070 */
[----:B------:R-:W-:-:S13]  /*12d0*/  ISETP.NE.AND.EX P0, PT, RZ, UR5, PT, P0 ;  /* 0x00000005ff007c0c */ /* 0x000fda000bf05300 */
[----:B------:R-:W-:Y:S05]  /*12e0*/  @!P0 BRA `(.L_x_15) ;  /* 0x00000000001c8947 */ /* 0x000fea0003800000 */
[----:B0-----:R-:W0:Y:S02]  /*12f0*/  LDC.64 R4, c[0x0][0x5a0] ;  /* 0x00016800ff047b82 */ /* 0x001e240000000a00 */
[----:B0-----:R-:W2:Y:S02]  /*1300*/  LDG.E.64 R4, desc[UR44][R4.64] ;  /* 0x0000002c04047981 */ /* 0x001ea4000c1e1b00 */
[----:B--2---:R-:W-:-:S04]  /*1310*/  ISETP.NE.U32.AND P0, PT, R4, RZ, PT ;  /* 0x000000ff0400720c */ /* 0x004fc80003f05070 */
[----:B------:R-:W-:-:S13]  /*1320*/  ISETP.NE.AND.EX P0, PT, R5, RZ, PT, P0 ;  /* 0x000000ff0500720c */ /* 0x000fda0003f05300 */
[----:B------:R-:W-:Y:S05]  /*1330*/  @!P0 BRA `(.L_x_15) ;  /* 0x0000000000088947 */ /* 0x000fea0003800000 */
[----:B-1----:R0:W5:Y:S01]  /*1340*/  LD.E R141, desc[UR44][R4.64] ;  /* 0x0000002c048d7980 */ /* 0x002162000c101900 */
[----:B------:R-:W-:Y:S05]  /*1350*/  BRA `(.L_x_16) ;  /* 0x0000000000247947 */ /* 0x000fea0003800000 */
.L_x_15:
[----:B------:R-:W-:Y:S02]  /*1360*/  ULDC.64 UR4, c[0x0][0x590] ;  /* 0x0001640000047ab9 */ /* 0x000fe40000000a00 */
[----:B------:R-:W-:-:S04]  /*1370*/  ISETP.NE.U32.AND P0, PT, RZ, UR4, PT ;  /* 0x00000004ff007c0c */ /* 0x000fc8000bf05070 */
[----:B------:R-:W-:-:S13]  /*1380*/  ISETP.NE.AND.EX P0, PT, RZ, UR5, PT, P0 ;  /* 0x00000005ff007c0c */ /* 0x000fda000bf05300 */
[----:B------:R-:W-:Y:S05]  /*1390*/  @!P0 BRA `(.L_x_17) ;  /* 0x00000000000c8947 */ /* 0x000fea0003800000 */
[----:B0-----:R-:W1:Y:S02]  /*13a0*/  LDC.64 R4, c[0x0][0x590] ;  /* 0x00016400ff047b82 */ /* 0x001e640000000a00 */
[----:B-1----:R1:W5:Y:S01]  /*13b0*/  LDG.E R141, desc[UR44][R4.64] ;  /* 0x0000002c048d7981 */ /* 0x002362000c1e1900 */
[----:B------:R-:W-:Y:S05]  /*13c0*/  BRA `(.L_x_16) ;  /* 0x0000000000087947 */ /* 0x000fea0003800000 */
.L_x_17:
[----:B------:R-:W-:Y:S02]  /*13d0*/  ULDC UR4, c[0x0][0x584] ;  /* 0x0001610000047ab9 */ /* 0x000fe40000000800 */
[----:B-1----:R-:W-:-:S07]  /*13e0*/  IMAD.U32 R141, RZ, RZ, UR4 ;  /* 0x00000004ff8d7e24 */ /* 0x002fce000f8e00ff */
.L_x_16:
[----:B------:R-:W-:-:S13]  /*13f0*/  LOP3.LUT P0, RZ, R3, 0xff, RZ, 0xc0, !PT ;  /* 0x000000ff03ff7812 */ /* 0x000fda000780c0ff */
[----:B------:R-:W-:Y:S05]  /*1400*/  @!P0 EXIT ;  /* 0x000000000000894d */ /* 0x000fea0003800000 */
[----:B------:R-:W2:Y:S01]  /*1410*/  LDC R143, c[0x0][0x658] ;  /* 0x00019600ff8f7b82 */ /* 0x000ea20000000800 */
[----:B------:R-:W-:Y:S01]  /*1420*/  LOP3.LUT R7, R7, 0x1, RZ, 0xc0, !PT ;  /* 0x0000000107077812 */ /* 0x000fe200078ec0ff */
[----:B------:R-:W-:Y:S01]  /*1430*/  ULDC.64 UR6, c[0x0][0x288] ;  /* 0x0000a20000067ab9 */ /* 0x000fe20000000a00 */
[----:B------:R-:W-:Y:S01]  /*1440*/  SHF.R.U32.HI R3, RZ, 0x2, R144 ;  /* 0x00000002ff037819 */ /* 0x000fe20000011690 */
[----:B------:R-:W-:Y:S01]  /*1450*/  UIADD3 UR4, UR7, 0x1f, URZ ;  /* 0x0000001f07047890 */ /* 0x000fe2000fffe03f */
[----:B------:R-:W-:Y:S01]  /*1460*/  SHF.R.U32.HI R0, RZ, 0x1, R0 ;  /* 0x00000001ff007819 */ /* 0x000fe20000011600 */
[----:B------:R-:W-:Y:S01]  /*1470*/  IMAD.SHL.U32 R138, R7, 0x40, RZ ;  /* 0x00000040078a7824 */ /* 0x000fe200078e00ff */
[----:B------:R-:W-:Y:S01]  /*1480*/  LOP3.LUT R3, R3, 0x7, RZ, 0xc0, !PT ;  /* 0x0000000703037812 */ /* 0x000fe200078ec0ff */
[----:B------:R-:W-:Y:S01]  /*1490*/  USHF.R.S32.HI UR5, URZ, 0x1f, UR4 ;  /* 0x0000001f3f057899 */ /* 0x000fe20008011404 */
[----:B------:R-:W-:Y:S01]  /*14a0*/  LOP3.LUT R0, R0, 0x30, RZ, 0xc0, !PT ;  /* 0x0000003000007812 */ /* 0x000fe200078ec0ff */
[----:B------:R-:W-:Y:S01]  /*14b0*/  IMAD.MOV.U32 R6, RZ, RZ, 0x1 ;  /* 0x00000001ff067424 */ /* 0x000fe200078e00ff */
[--C-:B------:R-:W-:Y:S01]  /*14c0*/  LOP3.LUT R138, R138, 0x40, R3.reuse, 0xe2, !PT ;  /* 0x000000408a8a7812 */ /* 0x100fe200078ee203 */
[----:B------:R-:W-:Y:S01]  /*14d0*/  ULEA.HI UR5, UR5, UR4, URZ, 0x5 ;  /* 0x0000000405057291 */ /* 0x000fe2000f8f283f */
[-C--:B01----:R-:W-:Y:S01]  /*14e0*/  IADD3 R4, RZ, -R0.reuse, -R3 ;  /* 0x80000000ff047210 */ /* 0x083fe20007ffe803 */
[----:B------:R-:W-:Y:S01]  /*14f0*/  IMAD.U32 R5, RZ, RZ, UR6 ;  /* 0x00000006ff057e24 */ /* 0x000fe2000f8e00ff */
[----:B------:R-:W-:Y:S01]  /*1500*/  LOP3.LUT R138, R138, R0, RZ, 0xfc, !PT ;  /* 0x000000008a8a7212 */ /* 0x000fe200078efcff */
[----:B------:R-:W-:Y:S01]  /*1510*/  USHF.R.S32.HI UR41, URZ, 0x5, UR5 ;  /* 0x000000053f297899 */ /* 0x000fe20008011405 */
[----:B------:R-:W-:Y:S01]  /*1520*/  IMAD.MOV.U32 R0, RZ, RZ, -0x1 ;  /* 0xffffffffff007424 */ /* 0x000fe200078e00ff */
[C---:B------:R-:W-:Y:S01]  /*1530*/  LOP3.LUT R142, R144.reuse, 0x3, RZ, 0xc0, !PT ;  /* 0x00000003908e7812 */ /* 0x040fe200078ec0ff */
[----:B------:R-:W-:Y:S01]  /*1540*/  IMAD R4, R7, -0x40, R4 ;  /* 0xffffffc007047824 */ /* 0x000fe200078e0204 */
[----:B------:R-:W-:Y:S01]  /*1550*/  UISETP.LT.AND UP0, UPT, UR41, 0x1, UPT ;  /* 0x000000012900788c */ /* 0x000fe2000bf01270 */
[----:B------:R-:W-:Y:S01]  /*1560*/  LOP3.LUT R145, R144, 0x80, RZ, 0xc0, !PT ;  /* 0x0000008090917812 */ /* 0x000fe200078ec0ff */
[----:B------:R-:W-:Y:S01]  /*1570*/  ULDC UR4, c[0x0][0x284] ;  /* 0x0000a10000047ab9 */ /* 0x000fe20000000800 */
[----:B------:R-:W-:Y:S01]  /*1580*/  IMAD R142, R142, -0x2, R5 ;  /* 0xfffffffe8e8e7824 */ /* 0x000fe200078e0205 */
[-C--:B--2---:R-:W-:Y:S01]  /*1590*/  SHF.L.U32 R0, R0, R143.reuse, RZ ;  /* 0x0000008f00007219 */ /* 0x084fe200000006ff */
[----:B------:R-:W-:Y:S01]  /*15a0*/  USEL UR42, UR41, 0x1, UP0 ;  /* 0x00000001292a7887 */ /* 0x000fe20008000000 */
[----:B------:R-:W-:Y:S01]  /*15b0*/  SHF.L.U32 R143, R6, R143, RZ ;  /* 0x0000008f068f7219 */ /* 0x000fe200000006ff */
[----:B------:R-:W-:Y:S01]  /*15c0*/  IMAD.SHL.U32 R144, R144, 0x2, RZ ;  /* 0x0000000290907824 */ /* 0x000fe200078e00ff */
[----:B------:R-:W-:Y:S01]  /*15d0*/  SHF.R.U32.HI R145, RZ, 0x7, R145 ;  /* 0x00000007ff917819 */ /* 0x000fe20000011691 */
[----:B------:R-:W-:Y:S01]  /*15e0*/  VIADD R147, R4, UR4 ;  /* 0x0000000404937c36 */ /* 0x000fe20008000000 */
[----:B------:R-:W-:Y:S01]  /*15f0*/  LOP3.LUT R146, RZ, R0, RZ, 0x33, !PT ;  /* 0x00000000ff927212 */ /* 0x000fe200078e33ff */
[----:B------:R-:W-:Y:S01]  /*1600*/  IMAD.MOV.U32 R139, RZ, RZ, RZ ;  /* 0x000000ffff8b7224 */ /* 0x000fe200078e00ff */
[----:B------:R-:W-:Y:S01]  /*1610*/  UIADD3 UR42, UR41, -UR42, URZ ;  /* 0x8000002a292a7290 */ /* 0x000fe2000fffe03f */
[----:B------:R-:W-:Y:S01]  /*1620*/  UMOV UR38, URZ ;  /* 0x0000003f00267c82 */ /* 0x000fe20008000000 */
[----:B------:R-:W-:-:S10]  /*1630*/  UMOV UR39, URZ ;  /* 0x0000003f00277c82 */ /* 0x000fd40008000000 */
.L_x_265:
[----:B------:R-:W0:Y:S01]  /*1640*/  SHFL.IDX PT, R0, R145, RZ, 0x1f ;  /* 0x00001fff91007589 */ /* 0x000e2200000e0000 */
[----:B------:R-:W1:Y:S01]  /*1650*/  S2UR UR7, SR_CgaCtaId ;  /* 0x00000000000779c3 */ /* 0x000e620000008800 */
[----:B------:R-:W-:Y:S01]  /*1660*/  UMOV UR6, 0x400 ;  /* 0x0000040000067882 */ /* 0x000fe20000000000 */
[----:B0-----:R-:W-:Y:S01]  /*1670*/  R2UR UR4, R0 ;  /* 0x00000000000472ca */ /* 0x001fe200000e0000 */
[----:B-1----:R-:W-:-:S12]  /*1680*/  ULEA UR46, UR7, UR6, 0x18 ;  /* 0x00000006072e7291 */ /* 0x002fd8000f8ec03f */
[----:B------:R-:W-:-:S04]  /*1690*/  ULEA.HI UR5, UR4, UR4, URZ, 0x1 ;  /* 0x0000000404057291 */ /* 0x000fc8000f8f083f */
[----:B------:R-:W-:-:S04]  /*16a0*/  ULOP3.LUT UR5, UR5, 0x1ffffe, URZ, 0xc0, !UPT ;  /* 0x001ffffe05057892 */ /* 0x000fc8000f8ec03f */
[----:B------:R-:W-:-:S03]  /*16b0*/  UIADD3 UR5, UR4, -UR5, URZ ;  /* 0x8000000504057290 */ /* 0x000fc6000fffe03f */
[----:B------:R-:W-:Y:S01]  /*16c0*/  ULDC UR4, c[0x0][0x28c] ;  /* 0x0000a30000047ab9 */ /* 0x000fe20000000800 */
[----:B------:R-:W-:Y:S01]  /*16d0*/  ULEA UR5, UR5, UR46, 0xb ;  /* 0x0000002e05057291 */ /* 0x000fe2000f8e583f */
[----:B------:R-:W-:-:S03]  /*16e0*/  ISETP.LT.AND P0, PT, RZ, UR4, PT ;  /* 0x00000004ff007c0c */ /* 0x000fc6000bf01270 */
[----:B------:R-:W-:-:S04]  /*16f0*/  UIADD3 UR5, UR5, 0x200, URZ ;  /* 0x0000020005057890 */ /* 0x000fc8000fffe03f */
[----:B------:R-:W-:-:S04]  /*1700*/  USHF.R.U32.HI UR5, URZ, 0x4, UR5 ;  /* 0x000000043f057899 */ /* 0x000fc80008011605 */
[----:B------:R-:W-:-:S04]  /*1710*/  ULOP3.LUT UR5, UR5, 0x3fff, URZ, 0xc0, !UPT ;  /* 0x00003fff05057892 */ /* 0x000fc8000f8ec03f */
[----:B------:R-:W-:Y:S01]  /*1720*/  ULOP3.LUT UR43, UR5, 0x10000, URZ, 0xfc, !UPT ;  /* 0x00010000052b7892 */ /* 0x000fe2000f8efc3f */
[----:B--234-:R-:W-:Y:S11]  /*1730*/  @P0 BRA `(.L_x_18) ;  /* 0x0000000000400947 */ /* 0x01cff60003800000 */
[----:B------:R-:W-:Y:S01]  /*1740*/  MOV R0, 0x0 ;  /* 0x0000000000007802 */ /* 0x000fe20000000f00 */
[----:B------:R-:W-:Y:S01]  /*1750*/  ULDC.64 UR4, c[0x4][0x68] ;  /* 0x01001a0000047ab9 */ /* 0x000fe20000000a00 */
[----:B------:R-:W-:Y:S01]  /*1760*/  ULDC.64 UR6, c[0x4][0x8] ;  /* 0x0100020000067ab9 */ /* 0x000fe20000000a00 */
[----:B------:R-:W-:Y:S01]  /*1770*/  IMAD.U32 R4, RZ, RZ, UR4 ;  /* 0x00000004ff047e24 */ /* 0x000fe2000f8e00ff */
[----:B------:R0:W1:Y:S01]  /*1780*/  LDC.64 R14, c[0x4][R0] ;  /* 0x01000000000e7b82 */ /* 0x0000620000000a00 */
[----:B------:R-:W-:Y:S01]  /*1790*/  IMAD.U32 R5, RZ, RZ, UR5 ;  /* 0x00000005ff057e24 */ /* 0x000fe2000f8e00ff */
[----:B------:R-:W-:Y:S01]  /*17a0*/  ULDC.64 UR4, c[0x4][0x70] ;  /* 0x01001c0000047ab9 */ /* 0x000fe20000000a00 */
[----:B------:R-:W-:Y:S02]  /*17b0*/  IMAD.U32 R10, RZ, RZ, UR6 ;  /* 0x00000006ff0a7e24 */ /* 0x000fe4000f8e00ff */
[----:B------:R-:W-:Y:S02]  /*17c0*/  IMAD.U32 R6, RZ, RZ, UR4 ;  /* 0x00000004ff067e24 */ /* 0x000fe4000f8e00ff */
[----:B------:R-:W-:-:S02]  /*17d0*/  IMAD.U32 R7, RZ, RZ, UR5 ;  /* 0x00000005ff077e24 */ /* 0x000fc4000f8e00ff */
[----:B------:R-:W-:Y:S02]  /*17e0*/  IMAD.U32 R11, RZ, RZ, UR7 ;  /* 0x00000007ff0b7e24 */ /* 0x000fe4000f8e00ff */
[----:B------:R-:W-:Y:S02]  /*17f0*/  IMAD.MOV.U32 R8, RZ, RZ, 0x1e1 ;  /* 0x000001e1ff087424 */ /* 0x000fe400078e00ff */
[----:B------:R-:W-:Y:S02]  /*1800*/  IMAD.MOV.U32 R12, RZ, RZ, 0x1 ;  /* 0x00000001ff0c7424 */ /* 0x000fe400078e00ff */
[----:B0-----:R-:W-:-:S07]  /*1810*/  IMAD.MOV.U32 R13, RZ, RZ, RZ ;  /* 0x000000ffff0d7224 */ /* 0x001fce00078e00ff */
[----:B------:R-:W-:-:S07]  /*1820*/  LEPC R20, `(.L_x_18) ;  /* 0x000000001014794e */ /* 0x000fce0000000000 */
[----:B-1---5:R-:W-:Y:S05]  /*1830*/  CALL.ABS.NOINC R14 ;  /* 0x000000000e007343 */ /* 0x022fea0003c00000 */
.L_x_18:
[----:B------:R-:W-:-:S04]  /*1840*/  LOP3.LUT R0, R18, 0x1, RZ, 0xfc, !PT ;  /* 0x0000000112007812 */ /* 0x000fc800078efcff */
[----:B------:R-:W-:-:S13]  /*1850*/  ISETP.NE.AND P0, PT, R0, 0x3, PT ;  /* 0x000000030000780c */ /* 0x000fda0003f05270 */
[----:B------:R-:W-:Y:S05]  /*1860*/  @!P0 BRA `(.L_x_19) ;  /* 0x0000000000048947 */ /* 0x000fea0003800000 */
[----:B------:R-:W-:Y:S01]  /*1870*/  BPT.TRAP 0x1 ;  /* 0x000000040000795c */ /* 0x000fe20000300000 */
.L_x_19:
[----:B------:R-:W-:Y:S02]  /*1880*/  IMAD.U32 R3, RZ, RZ, UR39 ;  /* 0x00000027ff037e24 */ /* 0x000fe4000f8e00ff */
[----:B------:R-:W-:-:S03]  /*1890*/  IMAD.U32 R0, RZ, RZ, UR38 ;  /* 0x00000026ff007e24 */ /* 0x000fc6000f8e00ff */
[----:B------:R-:W-:Y:S02]  /*18a0*/  LEA R3, R3, UR46, 0x3 ;  /* 0x0000002e03037c11 */ /* 0x000fe4000f8e18ff */
[----:B------:R-:W-:-:S04]  /*18b0*/  SHF.L.U32 R0, R0, 0x1f, RZ ;  /* 0x0000001f00007819 */ /* 0x000fc800000006ff */
[----:B------:R0:W1:Y:S01]  /*18c0*/  SYNCS.PHASECHK.TRANS64.TRYWAIT P1, [R3+URZ], R0 ;  /* 0x00000000030075a7 */ /* 0x000062000802017f */
[----:B------:R-:W-:Y:S05]  /*18d0*/  @!P0 BRA `(.L_x_20) ;  /* 0x0000000000048947 */ /* 0x000fea0003800000 */
[----:B------:R-:W-:Y:S01]  /*18e0*/  BPT.TRAP 0x1 ;  /* 0x000000040000795c */ /* 0x000fe20000300000 */
.L_x_20:
[----:B------:R-:W-:-:S05]  /*18f0*/  IMAD.U32 R4, RZ, RZ, UR42 ;  /* 0x0000002aff047e24 */ /* 0x000fca000f8e00ff */
[----:B------:R-:W-:Y:S01]  /*1900*/  ISETP.GE.AND P2, PT, R4, 0x1, PT ;  /* 0x000000010400780c */ /* 0x000fe20003f46270 */
[----:B-1----:R-:W-:-:S12]  /*1910*/  @P1 BRA `(.L_x_21) ;  /* 0x0000000000081947 */ /* 0x002fd80003800000 */
[----:B------:R-:W1:Y:S02]  /*1920*/  SYNCS.PHASECHK.TRANS64.TRYWAIT P1, [R3+URZ], R0 ;  /* 0x00000000030075a7 */ /* 0x000e64000802017f */
[----:B-1----:R-:W-:Y:S05]  /*1930*/  @!P1 BRA `(.L_x_22) ;  /* 0x0000008c004c9947 */ /* 0x002fea0003800000 */
.L_x_21:
[----:B------:R-:W-:Y:S05]  /*1940*/  WARPSYNC.ALL ;  /* 0x0000000000007948 */ /* 0x000fea0003800000 */
[----:B------:R-:W-:Y:S01]  /*1950*/  UIADD3 UR4, UR46, 0x26200, URZ ;  /* 0x000262002e047890 */ /* 0x000fe2000fffe03f */
[----:B------:R-:W-:Y:S01]  /*1960*/  WARPGROUP.ARRIVE ;  /* 0x00000000000079c5 */ /* 0x000fe20000000000 */
[----:B------:R-:W-:Y:S02]  /*1970*/  ULEA UR24, UR39, UR43, 0x9 ;  /* 0x0000002b27187291 */ /* 0x000fe4000f8e483f */
[----:B------:R-:W-:Y:S01]  /*1980*/  USHF.R.U32.HI UR4, URZ, 0x4, UR4 ;  /* 0x000000043f047899 */ /* 0x000fe20008011604 */
[----:B------:R-:W-:Y:S01]  /*1990*/  UMOV UR5, 0xc0000010 ;  /* 0xc000001000057882 */ /* 0x000fe20000000000 */
[----:B------:R-:W-:-:S02]  /*19a0*/  UMOV UR7, 0xc0000010 ;  /* 0xc000001000077882 */ /* 0x000fc40000000000 */
[----:B------:R-:W-:Y:S01]  /*19b0*/  ULOP3.LUT UR4, UR4, 0x3fff, URZ, 0xc0, !UPT ;  /* 0x00003fff04047892 */ /* 0x000fe2000f8ec03f */
[----:B------:R-:W-:Y:S01]  /*19c0*/  UMOV UR9, UR5 ;  /* 0x0000000500097c82 */ /* 0x000fe20008000000 */
[----:B------:R-:W-:Y:S02]  /*19d0*/  UMOV UR11, 0xc0000010 ;  /* 0xc0000010000b7882 */ /* 0x000fe40000000000 */
[----:B------:R-:W-:Y:S01]  /*19e0*/  ULOP3.LUT UR32, UR4, 0x10000, URZ, 0xfc, !UPT ;  /* 0x0001000004207892 */ /* 0x000fe2000f8efc3f */
[----:B------:R-:W-:Y:S02]  /*19f0*/  UMOV UR13, UR5 ;  /* 0x00000005000d7c82 */ /* 0x000fe40008000000 */
[----:B------:R-:W-:Y:S01]  /*1a00*/  UMOV UR4, UR24 ;  /* 0x0000001800047c82 */ /* 0x000fe20008000000 */
[----:B------:R-:W-:Y:S01]  /*1a10*/  UIMAD UR6, UR39, 0xe0, UR32 ;  /* 0x000000e0270678a4 */ /* 0x000fe2000f8e0220 */
[----:B------:R-:W-:Y:S01]  /*1a20*/  UMOV UR8, UR4 ;  /* 0x0000000400087c82 */ /* 0x000fe20008000000 */
[----:B------:R-:W-:-:S02]  /*1a30*/  UMOV UR12, UR4 ;  /* 0x00000004000c7c82 */ /* 0x000fc40008000000 */
[----:B------:R-:W-:Y:S02]  /*1a40*/  UIADD3 UR10, UR6, 0x20, URZ ;  /* 0x00000020060a7890 */ /* 0x000fe4000fffe03f */
[----:B------:R-:W-:Y:S01]  /*1a50*/  UIADD3 UR14, UR6, 0x40, URZ ;  /* 0x00000040060e7890 */ /* 0x000fe2000fffe03f */
[----:B------:R-:W-:Y:S02]  /*1a60*/  UMOV UR15, 0xc0000010 ;  /* 0xc0000010000f7882 */ /* 0x000fe40000000000 */
[----:B------:R-:W-:Y:S01]  /*1a70*/  IGMMA.64x16x32.S8.S8 R128, gdesc[UR4], RZ, !UPT, gsb0 ;  /* 0x00600000048079f1 */ /* 0x000fe2000c0410ff */
[----:B------:R-:W-:Y:S01]  /*1a80*/  UIADD3 UR18, UR6, 0x60, URZ ;  /* 0x0000006006127890 */ /* 0x000fe2000fffe03f */
[----:B------:R-:W-:Y:S01]  /*1a90*/  UMOV UR16, UR4 ;  /* 0x0000000400107c82 */ /* 0x000fe20008000000 */
[----:B------:R-:W-:Y:S01]  /*1aa0*/  UMOV UR17, UR5 ;  /* 0x0000000500117c82 */ /* 0x000fe20008000000 */
[----:B------:R-:W-:Y:S01]  /*1ab0*/  UMOV UR19, 0xc0000010 ;  /* 0xc000001000137882 */ /* 0x000fe20000000000 */
[----:B------:R-:W-:Y:S01]  /*1ac0*/  UIADD3 UR22, UR6, 0x80, URZ ;  /* 0x0000008006167890 */ /* 0x000fe2000fffe03f */
[----:B------:R-:W-:Y:S01]  /*1ad0*/  UMOV UR20, UR4 ;  /* 0x0000000400147c82 */ /* 0x000fe20008000000 */
[----:B------:R-:W-:Y:S01]  /*1ae0*/  UMOV UR21, UR5 ;  /* 0x0000000500157c82 */ /* 0x000fe20008000000 */
[----:B------:R-:W-:Y:S01]  /*1af0*/  UMOV UR23, 0xc0000010 ;  /* 0xc000001000177882 */ /* 0x000fe20000000000 */
[----:B------:R-:W-:Y:S01]  /*1b00*/  UIADD3 UR26, UR6, 0xa0, URZ ;  /* 0x000000a0061a7890 */ /* 0x000fe2000fffe03f */
[----:B------:R-:W-:Y:S01]  /*1b10*/  UMOV UR25, UR5 ;  /* 0x0000000500197c82 */ /* 0x000fe20008000000 */
[----:B------:R-:W-:Y:S01]  /*1b20*/  UMOV UR27, 0xc0000010 ;  /* 0xc0000010001b7882 */ /* 0x000fe20000000000 */
[----:B------:R-:W-:Y:S01]  /*1b30*/  UIADD3 UR30, UR6, 0xc0, URZ ;  /* 0x000000c0061e7890 */ /* 0x000fe2000fffe03f */
[----:B------:R-:W-:Y:S01]  /*1b40*/  UMOV UR28, UR4 ;  /* 0x00000004001c7c82 */ /* 0x000fe20008000000 */
[----:B------:R-:W-:Y:S01]  /*1b50*/  UMOV UR29, UR5 ;  /* 0x00000005001d7c82 */ /* 0x000fe20008000000 */
[----:B------:R-:W-:Y:S01]  /*1b60*/  UMOV UR31, 0xc0000010 ;  /* 0xc0000010001f7882 */ /* 0x000fe20000000000 */
[----:B------:R-:W-:-:S02]  /*1b70*/  WARPGROUP.DEPBAR.LE gsb0, 0x0 ;  /* 0x00008000000079c5 */ /* 0x000fc40000010000 */
[----:B------:R-:W-:-:S06]  /*1b80*/  WARPGROUP.ARRIVE ;  /* 0x00000000000079c5 */ /* 0x000fcc0000000000 */
[----:B------:R-:W-:Y:S01]  /*1b90*/  IGMMA.64x16x32.S8.S8 R112, gdesc[UR8], RZ, !UPT, gsb0 ;  /* 0x00600000087079f1 */ /* 0x000fe2000c0410ff */
[----:B------:R-:W-:-:S03]  /*1ba0*/  UIADD3 UR8, UR24, 0x100, URZ ;  /* 0x0000010018087890 */ /* 0x000fc6000fffe03f */
[----:B------:R-:W-:Y:S01]  /*1bb0*/  UMOV UR24, UR4 ;  /* 0x0000000400187c82 */ /* 0x000fe20008000000 */
[----:B------:R-:W-:Y:S02]  /*1bc0*/  WARPGROUP.DEPBAR.LE gsb0, 0x0 ;  /* 0x00008000000079c5 */ /* 0x000fe40000010000 */
[----:B------:R-:W-:-:S06]  /*1bd0*/  WARPGROUP.ARRIVE ;  /* 0x00000000000079c5 */ /* 0x000fcc0000000000 */
[----:B------:R-:W-:Y:S03]  /*1be0*/  IGMMA.64x16x32.S8.S8 R96, gdesc[UR12], RZ, !UPT, gsb0 ;  /* 0x006000000c6079f1 */ /* 0x000fe6000c0410ff */
        /* <DEDUP_REMOVED lines=11> */
[----:B------:R-:W-:Y:S01]  /*1ca0*/  IGMMA.64x16x32.S8.S8 R32, gdesc[UR28], RZ, !UPT, gsb0 ;  /* 0x006000001c2079f1 */ /* 0x000fe2000c0410ff */
[----:B------:R-:W-:Y:S01]  /*1cb0*/  UMOV UR28, UR8 ;  /* 0x00000008001c7c82 */ /* 0x000fe20008000000 */
[----:B------:R-:W-:Y:S01]  /*1cc0*/  UMOV UR29, 0xc0000010 ;  /* 0xc0000010001d7882 */ /* 0x000fe20000000000 */
[----:B------:R-:W-:Y:S01]  /*1cd0*/  UMOV UR24, UR28 ;  /* 0x0000001c00187c82 */ /* 0x000fe20008000000 */
        /* <DEDUP_REMOVED lines=11> */
[----:B------:R-:W-:-:S02]  /*1d90*/  WARPGROUP.DEPBAR.LE gsb0, 0x0 ;  /* 0x00008000000079c5 */ /* 0x000fc40000010000 */
        /* <DEDUP_REMOVED lines=21> */
[----:B------:R-:W-:Y:S05]  /*1ef0*/  @!P2 BRA `(.L_x_23) ;  /* 0x0000000400fca947 */ /* 0x000fea0003800000 */
[----:B------:R-:W-:Y:S01]  /*1f00*/  UIADD3 UR33, UR39, 0x1, URZ ;  /* 0x0000000127217890 */ /* 0x000fe2000fffe03f */
[----:B01----:R-:W-:Y:S02]  /*1f10*/  IMAD.U32 R0, RZ, RZ, UR42 ;  /* 0x0000002aff007e24 */ /* 0x003fe4000f8e00ff */
[----:B------:R-:W-:Y:S01]  /*1f20*/  IMAD.U32 R3, RZ, RZ, UR39 ;  /* 0x00000027ff037e24 */ /* 0x000fe2000f8e00ff */
[----:B------:R-:W-:-:S04]  /*1f30*/  UISETP.NE.AND UP0, UPT, UR33, 0x13, UPT ;  /* 0x000000132100788c */ /* 0x000fc8000bf05270 */
[----:B------:R-:W-:Y:S02]  /*1f40*/  USEL UR4, URZ, 0x1, UP0 ;  /* 0x000000013f047887 */ /* 0x000fe40008000000 */
[----:B------:R-:W-:Y:S02]  /*1f50*/  USEL UR33, UR33, URZ, UP0 ;  /* 0x0000003f21217287 */ /* 0x000fe40008000000 */
[----:B------:R-:W-:-:S06]  /*1f60*/  ULOP3.LUT UR4, UR38, UR4, URZ, 0x3c, !UPT ;  /* 0x0000000426047292 */ /* 0x000fcc000f8e3c3f */
[----:B------:R-:W-:-:S07]  /*1f70*/  IMAD.U32 R6, RZ, RZ, UR4 ;  /* 0x00000004ff067e24 */ /* 0x000fce000f8e00ff */
.L_x_30:
[----:B------:R-:W-:Y:S05]  /*1f80*/  @!P0 BRA `(.L_x_24) ;  /* 0x0000000000048947 */ /* 0x000fea0003800000 */
[----:B------:R-:W-:Y:S01]  /*1f90*/  BPT.TRAP 0x1 ;  /* 0x000000040000795c */ /* 0x000fe20000300000 */
.L_x_24:
[----:B------:R-:W0:Y:S01]  /*1fa0*/  S2UR UR4, SR_CgaCtaId ;  /* 0x00000000000479c3 */ /* 0x000e220000008800 */
[----:B------:R-:W-:Y:S01]  /*1fb0*/  UMOV UR34, 0x400 ;  /* 0x0000040000227882 */ /* 0x000fe20000000000 */
[----:B------:R-:W-:Y:S01]  /*1fc0*/  SHF.L.U32 R4, R6, 0x1f, RZ ;  /* 0x0000001f06047819 */ /* 0x000fe200000006ff */
[----:B0-----:R-:W-:-:S04]  /*1fd0*/  ULEA UR34, UR4, UR34, 0x18 ;  /* 0x0000002204227291 */ /* 0x001fc8000f8ec03f */
[----:B------:R-:W-:-:S09]  /*1fe0*/  ULEA UR4, UR33, UR34, 0x3 ;  /* 0x0000002221047291 */ /* 0x000fd2000f8e183f */
[----:B------:R0:W1:Y:S01]  /*1ff0*/  SYNCS.PHASECHK.TRANS64.TRYWAIT P1, [UR4], R4 ;  /* 0x00000004ff0075a7 */ /* 0x0000620008020144 */
[----:B------:R-:W-:Y:S05]  /*2000*/  @!P0 BRA `(.L_x_25) ;  /* 0x0000000000048947 */ /* 0x000fea0003800000 */
[----:B------:R-:W-:Y:S01]  /*2010*/  BPT.TRAP 0x1 ;  /* 0x000000040000795c */ /* 0x000fe20000300000 */
.L_x_25:
[----:B-1----:R-:W-:Y:S05]  /*2020*/  @P1 BRA `(.L_x_26) ;  /* 0x0000000000081947 */ /* 0x002fea0003800000 */
[----:B------:R-:W1:Y:S02]  /*2030*/  SYNCS.PHASECHK.TRANS64.TRYWAIT P1, [UR4], R4 ;  /* 0x00000004ff0075a7 */ /* 0x000e640008020144 */
[----:B-1----:R-:W-:Y:S05]  /*2040*/  @!P1 BRA `(.L_x_27) ;  /* 0x00000084009c9947 */ /* 0x002fea0003800000 */
.L_x_26:
[----:B------:R-:W-:Y:S01]  /*2050*/  ULEA UR4, UR33, UR43, 0x9 ;  /* 0x0000002b21047291 */ /* 0x000fe2000f8e483f */
[----:B------:R-:W-:Y:S01]  /*2060*/  WARPGROUP.ARRIVE ;  /* 0x00000000000079c5 */ /* 0x000fe20000000000 */
[----:B------:R-:W-:Y:S01]  /*2070*/  UIMAD UR6, UR33, 0xe0, UR32 ;  /* 0x000000e0210678a4 */ /* 0x000fe2000f8e0220 */
[----:B------:R-:W-:Y:S01]  /*2080*/  UMOV UR5, 0xc0000010 ;  /* 0xc000001000057882 */ /* 0x000fe20000000000 */
[----:B------:R-:W-:Y:S02]  /*2090*/  UMOV UR7, 0xc0000010 ;  /* 0xc000001000077882 */ /* 0x000fe40000000000 */
[----:B------:R-:W-:Y:S01]  /*20a0*/  UIADD3 UR10, UR6, 0x20, URZ ;  /* 0x00000020060a7890 */ /* 0x000fe2000fffe03f */
[----:B------:R-:W-:Y:S01]  /*20b0*/  UMOV UR8, UR4 ;  /* 0x0000000400087c82 */ /* 0x000fe20008000000 */
[----:B------:R-:W-:Y:S01]  /*20c0*/  UMOV UR9, UR5 ;  /* 0x0000000500097c82 */ /* 0x000fe20008000000 */
[----:B------:R-:W-:Y:S02]  /*20d0*/  UMOV UR11, 0xc0000010 ;  /* 0xc0000010000b7882 */ /* 0x000fe40000000000 */
[----:B------:R-:W-:Y:S01]  /*20e0*/  IGMMA.64x16x32.S8.S8 R128, gdesc[UR4], R128, gsb0 ;  /* 0x00600000048079f1 */ /* 0x000fe20008041080 */
        /* <DEDUP_REMOVED lines=22> */
[----:B------:R-:W-:Y:S01]  /*2250*/  IGMMA.64x16x32.S8.S8 R112, gdesc[UR8], R112, gsb0 ;  /* 0x00600000087079f1 */ /* 0x000fe20008041070 */
[----:B------:R-:W-:Y:S02]  /*2260*/  UIADD3 UR8, UR4, 0x100, URZ ;  /* 0x0000010004087890 */ /* 0x000fe4000fffe03f */
[----:B------:R-:W-:Y:S02]  /*2270*/  WARPGROUP.DEPBAR.LE gsb0, 0x0 ;  /* 0x00008000000079c5 */ /* 0x000fe40000010000 */
[----:B------:R-:W-:-:S06]  /*2280*/  WARPGROUP.ARRIVE ;  /* 0x00000000000079c5 */ /* 0x000fcc0000000000 */
[----:B------:R-:W-:Y:S03]  /*2290*/  IGMMA.64x16x32.S8.S8 R96, gdesc[UR12], R96, gsb0 ;  /* 0x006000000c6079f1 */ /* 0x000fe60008041060 */
        /* <DEDUP_REMOVED lines=11> */
[----:B------:R-:W-:Y:S01]  /*2350*/  IGMMA.64x16x32.S8.S8 R32, gdesc[UR28], R32, gsb0 ;  /* 0x006000001c2079f1 */ /* 0x000fe20008041020 */
        /* <DEDUP_REMOVED lines=36> */
[----:B------:R-:W-:Y:S05]  /*25a0*/  @!P0 BRA `(.L_x_28) ;  /* 0x0000000000048947 */ /* 0x000fea0003800000 */
[----:B------:R-:W-:Y:S01]  /*25b0*/  BPT.TRAP 0x1 ;  /* 0x000000040000795c */ /* 0x000fe20000300000 */
.L_x_28:
[----:B------:R-:W-:-:S13]  /*25c0*/  ISETP.NE.AND P1, PT, R19, RZ, PT ;  /* 0x000000ff1300720c */ /* 0x000fda0003f25270 */
[----:B01----:R-:W-:-:S05]  /*25d0*/  @P1 LEA R4, R3, UR34, 0x3 ;  /* 0x0000002203041c11 */ /* 0x003fca000f8e18ff */
[----:B------:R-:W-:-:S05]  /*25e0*/  @P1 VIADD R5, R4, 0x98 ;  /* 0x0000009804051836 */ /* 0x000fca0000000000 */
[----:B------:R-:W-:-:S04]  /*25f0*/  @P1 PRMT R5, R22, 0x654, R5 ;  /* 0x0000065416051816 */ /* 0x000fc80000000005 */
[----:B------:R0:W-:Y:S01]  /*2600*/  @P1 SYNCS.ARRIVE.TRANS64.RED.A1T0 RZ, [R5+URZ], RZ ;  /* 0x000000ff05ff19a7 */ /* 0x0001e2000810043f */
[----:B------:R-:W-:-:S13]  /*2610*/  ISETP.GT.U32.AND P1, PT, R18, 0x1, PT ;  /* 0x000000011200780c */ /* 0x000fda0003f24070 */
[----:B0-----:R-:W-:Y:S05]  /*2620*/  @P1 BRA `(.L_x_29) ;  /* 0x0000000000041947 */ /* 0x001fea0003800000 */
[----:B------:R-:W-:Y:S01]  /*2630*/  BPT.TRAP 0x1 ;  /* 0x000000040000795c */ /* 0x000fe20000300000 */
.L_x_29:
[----:B------:R-:W-:Y:S01]  /*2640*/  UIADD3 UR33, UR33, 0x1, URZ ;  /* 0x0000000121217890 */ /* 0x000fe2000fffe03f */
[C---:B------:R-:W-:Y:S01]  /*2650*/  ISETP.GT.AND P2, PT, R0.reuse, 0x1, PT ;  /* 0x000000010000780c */ /* 0x040fe20003f44270 */
[----:B------:R-:W-:Y:S02]  /*2660*/  VIADD R3, R3, 0x1 ;  /* 0x0000000103037836 */ /* 0x000fe40000000000 */
[----:B------:R-:W-:Y:S01]  /*2670*/  UISETP.NE.AND UP0, UPT, UR33, 0x13, UPT ;  /* 0x000000132100788c */ /* 0x000fe2000bf05270 */
[----:B------:R-:W-:Y:S02]  /*2680*/  VIADD R0, R0, 0xffffffff ;  /* 0xffffffff00007836 */ /* 0x000fe40000000000 */
[C---:B------:R-:W-:Y:S01]  /*2690*/  ISETP.NE.AND P1, PT, R3.reuse, 0x13, PT ;  /* 0x000000130300780c */ /* 0x040fe20003f25270 */
[----:B------:R-:W-:Y:S02]  /*26a0*/  USEL UR4, URZ, 0x1, UP0 ;  /* 0x000000013f047887 */ /* 0x000fe40008000000 */
[----:B------:R-:W-:Y:S01]  /*26b0*/  USEL UR33, UR33, URZ, UP0 ;  /* 0x0000003f21217287 */ /* 0x000fe20008000000 */
[----:B------:R-:W-:-:S03]  /*26c0*/  SEL R3, R3, RZ, P1 ;  /* 0x000000ff03037207 */ /* 0x000fc60000800000 */
[----:B------:R-:W-:Y:S01]  /*26d0*/  LOP3.LUT R6, R6, UR4, RZ, 0x3c, !PT ;  /* 0x0000000406067c12 */ /* 0x000fe2000f8e3cff */
[----:B------:R-:W-:Y:S07]  /*26e0*/  @P2 BRA `(.L_x_30) ;  /* 0xfffffff800242947 */ /* 0x000fee000383ffff */
.L_x_23:
[----:B01----:R-:W0:Y:S02]  /*26f0*/  LDC R0, c[0x0][0x28c] ;  /* 0x0000a300ff007b82 */ /* 0x003e240000000800 */
[----:B0-----:R-:W-:-:S13]  /*2700*/  ISETP.GE.AND P1, PT, R0, 0x1, PT ;  /* 0x000000010000780c */ /* 0x001fda0003f26270 */
[----:B------:R-:W-:Y:S05]  /*2710*/  @!P1 BRA `(.L_x_31) ;  /* 0x00000000005c9947 */ /* 0x000fea0003800000 */
[----:B------:R-:W-:Y:S05]  /*2720*/  @!P0 BRA `(.L_x_32) ;  /* 0x0000000000048947 */ /* 0x000fea0003800000 */
[----:B------:R-:W-:Y:S01]  /*2730*/  BPT.TRAP 0x1 ;  /* 0x000000040000795c */ /* 0x000fe20000300000 */
.L_x_32:
[----:B------:R-:W-:Y:S01]  /*2740*/  ISETP.NE.AND P0, PT, R19, RZ, PT ;  /* 0x000000ff1300720c */ /* 0x000fe20003f05270 */
[----:B------:R-:W-:Y:S01]  /*2750*/  BSSY B0, `(.L_x_33) ;  /* 0x0000011000007945 */ /* 0x000fe20003800000 */
[----:B------:R-:W-:-:S11]  /*2760*/  ISETP.GT.U32.AND P1, PT, R18, 0x1, PT ;  /* 0x000000011200780c */ /* 0x000fd60003f24070 */
[----:B------:R-:W-:Y:S05]  /*2770*/  @!P0 BRA `(.L_x_34) ;  /* 0x0000000000388947 */ /* 0x000fea0003800000 */
[----:B------:R-:W0:Y:S01]  /*2780*/  S2UR UR7, SR_CgaCtaId ;  /* 0x00000000000779c3 */ /* 0x000e220000008800 */
[----:B------:R-:W-:-:S04]  /*2790*/  UIADD3 UR6, UR42, UR39, URZ ;  /* 0x000000272a067290 */ /* 0x000fc8000fffe03f */
[----:B------:R-:W-:-:S04]  /*27a0*/  UIMAD.WIDE.U32 UR4, UR6, -0x50d79435, URZ ;  /* 0xaf286bcb060478a5 */ /* 0x000fc8000f8e003f */
[----:B------:R-:W-:-:S04]  /*27b0*/  UIADD3 UR4, UR6, -UR5, URZ ;  /* 0x8000000506047290 */ /* 0x000fc8000fffe03f */
[----:B------:R-:W-:-:S03]  /*27c0*/  ULEA.HI UR4, UR4, UR5, URZ, 0x1f ;  /* 0x0000000504047291 */ /* 0x000fc6000f8ff83f */
[----:B------:R-:W-:Y:S01]  /*27d0*/  UMOV UR5, 0x400 ;  /* 0x0000040000057882 */ /* 0x000fe20000000000 */
[----:B------:R-:W-:-:S04]  /*27e0*/  USHF.R.U32.HI UR4, URZ, 0x4, UR4 ;  /* 0x000000043f047899 */ /* 0x000fc80008011604 */
[----:B------:R-:W-:Y:S02]  /*27f0*/  UIMAD UR4, UR4, -0x13, UR6 ;  /* 0xffffffed040478a4 */ /* 0x000fe4000f8e0206 */
[----:B0-----:R-:W-:-:S04]  /*2800*/  ULEA UR5, UR7, UR5, 0x18 ;  /* 0x0000000507057291 */ /* 0x001fc8000f8ec03f */
[----:B------:R-:W-:-:S04]  /*2810*/  ULEA UR4, UR4, UR5, 0x3 ;  /* 0x0000000504047291 */ /* 0x000fc8000f8e183f */
[----:B------:R-:W-:-:S06]  /*2820*/  UIADD3 UR4, UR4, 0x98, URZ ;  /* 0x0000009804047890 */ /* 0x000fcc000fffe03f */
[----:B------:R-:W-:-:S05]  /*2830*/  IMAD.U32 R3, RZ, RZ, UR4 ;  /* 0x00000004ff037e24 */ /* 0x000fca000f8e00ff */
[----:B------:R-:W-:-:S04]  /*2840*/  PRMT R0, R22, 0x654, R3 ;  /* 0x0000065416007816 */ /* 0x000fc80000000003 */
[----:B------:R0:W-:Y:S03]  /*2850*/  SYNCS.ARRIVE.TRANS64.RED.A1T0 RZ, [R0+URZ], RZ ;  /* 0x000000ff00ff79a7 */ /* 0x0001e6000810043f */
.L_x_34:
[----:B------:R-:W-:Y:S05]  /*2860*/  BSYNC B0 ;  /* 0x0000000000007941 */ /* 0x000fea0003800000 */
.L_x_33:
[----:B------:R-:W-:Y:S05]  /*2870*/  @P1 BRA `(.L_x_31) ;  /* 0x0000000000041947 */ /* 0x000fea0003800000 */
[----:B------:R-:W-:Y:S01]  /*2880*/  BPT.TRAP 0x1 ;  /* 0x000000040000795c */ /* 0x000fe20000300000 */
.L_x_31:
[----:B------:R-:W-:Y:S01]  /*2890*/  UISETP.GE.U32.AND UP1, UPT, UR41, 0x13, UPT ;  /* 0x000000132900788c */ /* 0x000fe2000bf26070 */
[----:B------:R-:W-:Y:S01]  /*28a0*/  IMAD R137, R137, 0x70, RZ ;  /* 0x0000007089897824 */ /* 0x000fe200078e02ff */
[----:B------:R-:W-:Y:S01]  /*28b0*/  UIADD3 UR39, UR41, UR39, URZ ;  /* 0x0000002729277290 */ /* 0x000fe2000fffe03f */
[----:B------:R-:W-:Y:S01]  /*28c0*/  IMAD.SHL.U32 R12, R136, 0x100, RZ ;  /* 0x00000100880c7824 */ /* 0x000fe200078e00ff */
[----:B------:R-:W-:Y:S01]  /*28d0*/  ULDC UR7, c[0x0][0x288] ;  /* 0x0000a20000077ab9 */ /* 0x000fe20000000800 */
[----:B0-----:R-:W-:Y:S01]  /*28e0*/  IMAD.MOV.U32 R0, RZ, RZ, -0x1 ;  /* 0xffffffffff007424 */ /* 0x001fe200078e00ff */
[----:B------:R-:W-:Y:S01]  /*28f0*/  UISETP.GT.U32.AND UP0, UPT, UR39, 0x12, UPT ;  /* 0x000000122700788c */ /* 0x000fe2000bf04070 */
[----:B------:R-:W-:-:S03]  /*2900*/  ISETP.GE.AND P0, PT, R137, UR7, PT ;  /* 0x0000000789007c0c */ /* 0x000fc6000bf06270 */
[----:B------:R-:W-:Y:S02]  /*2910*/  UISETP.LT.U32.AND UP0, UPT, UR41, 0x13, UP0 ;  /* 0x000000132900788c */ /* 0x000fe40008701070 */
[----:B------:R-:W-:Y:S02]  /*2920*/  @UP1 UIMAD.WIDE.U32 UR4, UR39, -0x50d79435, URZ ;  /* 0xaf286bcb270418a5 */ /* 0x000fe4000f8e003f */
[----:B------:R-:W-:Y:S02]  /*2930*/  USEL UR6, URZ, 0x1, !UP0 ;  /* 0x000000013f067887 */ /* 0x000fe4000c000000 */
[----:B------:R-:W-:Y:S02]  /*2940*/  @UP1 UIADD3 UR4, UR39, -UR5, URZ ;  /* 0x8000000527041290 */ /* 0x000fe4000fffe03f */
[----:B------:R-:W-:Y:S02]  /*2950*/  ULOP3.LUT UR38, UR38, UR6, URZ, 0x3c, !UPT ;  /* 0x0000000626267292 */ /* 0x000fe4000f8e3c3f */
[----:B------:R-:W-:-:S03]  /*2960*/  @UP1 ULEA.HI UR4, UR4, UR5, URZ, 0x1f ;  /* 0x0000000504041291 */ /* 0x000fc6000f8ff83f */
[----:B------:R-:W-:Y:S01]  /*2970*/  ULDC UR5, c[0x0][0x284] ;  /* 0x0000a10000057ab9 */ /* 0x000fe20000000800 */
[----:B------:R-:W-:Y:S01]  /*2980*/  @UP1 USHF.R.U32.HI UR4, URZ, 0x4, UR4 ;  /* 0x000000043f041899 */ /* 0x000fe20008011604 */
[----:B------:R-:W-:-:S03]  /*2990*/  ISETP.GE.OR P0, PT, R12, UR5, P0 ;  /* 0x000000050c007c0c */ /* 0x000fc60008706670 */
[----:B------:R-:W-:-:S10]  /*29a0*/  @UP1 ULOP3.LUT UR38, UR38, 0x1, UR4, 0x78, !UPT ;  /* 0x0000000126261892 */ /* 0x000fd4000f8e7804 */
[----:B------:R-:W-:Y:S05]  /*29b0*/  @P0 BRA `(.L_x_35) ;  /* 0x0000005800200947 */ /* 0x000fea0003800000 */
[----:B------:R-:W0:Y:S01]  /*29c0*/  LDC.64 R10, c[0x0][0x5c8] ;  /* 0x00017200ff0a7b82 */ /* 0x000e220000000a00 */
[----:B------:R-:W-:Y:S01]  /*29d0*/  SHF.R.S32.HI R14, RZ, 0x1f, R23 ;  /* 0x0000001fff0e7819 */ /* 0x000fe20000011417 */
[----:B------:R-:W-:Y:S01]  /*29e0*/  ULDC.64 UR4, c[0x0][0x5d0] ;  /* 0x0001740000047ab9 */ /* 0x000fe20000000a00 */
[----:B------:R-:W-:Y:S01]  /*29f0*/  LOP3.LUT R152, R137, 0x6, R144, 0xf8, !PT ;  /* 0x0000000689987812 */ /* 0x000fe200078ef890 */
[----:B------:R-:W-:Y:S01]  /*2a00*/  IMAD.WIDE R20, R136, 0x100, R138 ;  /* 0x0000010088147825 */ /* 0x000fe200078e028a */
[----:B------:R-:W-:Y:S02]  /*2a10*/  BSSY B0, `(.L_x_35) ;  /* 0x0000582000007945 */ /* 0x000fe40003800000 */
[----:B------:R-:W-:Y:S01]  /*2a20*/  SHF.R.S32.HI R153, RZ, 0x1f, R152 ;  /* 0x0000001fff997819 */ /* 0x000fe20000011498 */
[----:B------:R-:W-:Y:S02]  /*2a30*/  IMAD R4, R14, UR4, RZ ;  /* 0x000000040e047c24 */ /* 0x000fe4000f8e02ff */
[----:B------:R-:W-:-:S02]  /*2a40*/  IMAD.IADD R158, R147, 0x1, -R12 ;  /* 0x00000001939e7824 */ /* 0x000fc400078e0a0c */
[C---:B------:R-:W-:Y:S02]  /*2a50*/  IMAD R3, R23.reuse, UR5, R4 ;  /* 0x0000000517037c24 */ /* 0x040fe4000f8e0204 */
[----:B------:R-:W-:Y:S01]  /*2a60*/  IMAD.WIDE.U32 R4, R23, UR4, R152 ;  /* 0x0000000417047c25 */ /* 0x000fe2000f8e0098 */
[----:B------:R-:W-:-:S03]  /*2a70*/  ULDC.64 UR4, c[0x0][0x5c0] ;  /* 0x0001700000047ab9 */ /* 0x000fc60000000a00 */
[----:B------:R-:W-:Y:S02]  /*2a80*/  IMAD.IADD R5, R5, 0x1, R3 ;  /* 0x0000000105057824 */ /* 0x000fe400078e0203 */
[-C--:B0-----:R-:W-:Y:S02]  /*2a90*/  IMAD R3, R21, R10.reuse, RZ ;  /* 0x0000000a15037224 */ /* 0x081fe400078e02ff */
[----:B------:R-:W-:-:S04]  /*2aa0*/  IMAD.WIDE.U32 R4, R20, R10, R4 ;  /* 0x0000000a14047225 */ /* 0x000fc800078e0004 */
[----:B------:R-:W-:Y:S01]  /*2ab0*/  IMAD R7, R20, R11, R3 ;  /* 0x0000000b14077224 */ /* 0x000fe200078e0203 */
[----:B------:R-:W-:Y:S01]  /*2ac0*/  IADD3 R4, P0, R4, UR4, RZ ;  /* 0x0000000404047c10 */ /* 0x000fe2000ff1e0ff */
[C---:B------:R-:W-:Y:S01]  /*2ad0*/  IMAD.SHL.U32 R9, R10.reuse, 0x8, RZ ;  /* 0x000000080a097824 */ /* 0x040fe200078e00ff */
[----:B------:R-:W-:Y:S01]  /*2ae0*/  SHF.L.U64.HI R3, R10, 0x3, R11 ;  /* 0x000000030a037819 */ /* 0x000fe2000001020b */
[----:B------:R-:W-:Y:S01]  /*2af0*/  IMAD R13, R11, 0x78, RZ ;  /* 0x000000780b0d7824 */ /* 0x000fe200078e02ff */
[----:B------:R-:W-:Y:S02]  /*2b00*/  IADD3.X R5, R5, UR5, R7, P0, !PT ;  /* 0x0000000505057c10 */ /* 0x000fe400087fe407 */
[----:B------:R-:W-:-:S05]  /*2b10*/  IADD3 R6, P0, R9, R4, RZ ;  /* 0x0000000409067210 */ /* 0x000fca0007f1e0ff */
[----:B------:R-:W-:Y:S01]  /*2b20*/  IMAD.X R7, R3, 0x1, R5, P0 ;  /* 0x0000000103077824 */ /* 0x000fe200000e0605 */
[----:B-----5:R-:W-:Y:S01]  /*2b30*/  ISETP.NE.AND P0, PT, R141, RZ, PT ;  /* 0x000000ff8d00720c */ /* 0x020fe20003f05270 */
[----:B------:R-:W-:-:S04]  /*2b40*/  IMAD.WIDE.U32 R10, R10, 0x78, R6 ;  /* 0x000000780a0a7825 */ /* 0x000fc800078e0006 */
[----:B------:R-:W-:Y:S01]  /*2b50*/  IMAD.IADD R11, R11, 0x1, R13 ;  /* 0x000000010b0b7824 */ /* 0x000fe200078e020d */
[----:B------:R-:W-:-:S05]  /*2b60*/  IADD3 R8, P1, R9, R10, RZ ;  /* 0x0000000a09087210 */ /* 0x000fca0007f3e0ff */
[----:B------:R-:W-:Y:S02]  /*2b70*/  IMAD.X R9, R3, 0x1, R11, P1 ;  /* 0x0000000103097824 */ /* 0x000fe400008e060b */
[----:B------:R-:W-:Y:S01]  /*2b80*/  IMAD.IADD R3, R142, 0x1, -R137 ;  /* 0x000000018e037824 */ /* 0x000fe200078e0a89 */
[----:B------:R-:W-:Y:S06]  /*2b90*/  @!P0 BRA `(.L_x_36) ;  /* 0x0000004000548947 */ /* 0x000fec0003800000 */
[----:B------:R-:W0:Y:S01]  /*2ba0*/  LDC.64 R154, c[0x0][0x5b0] ;  /* 0x00016c00ff9a7b82 */ /* 0x000e220000000a00 */
[----:B------:R-:W-:Y:S01]  /*2bb0*/  ULDC.64 UR4, c[0x0][0x5b8] ;  /* 0x00016e0000047ab9 */ /* 0x000fe20000000a00 */
[----:B------:R-:W-:Y:S01]  /*2bc0*/  ISETP.GE.AND P3, PT, R158, 0x1, PT ;  /* 0x000000019e00780c */ /* 0x000fe20003f66270 */
[----:B------:R-:W-:Y:S01]  /*2bd0*/  IMAD R12, R14, UR4, RZ ;  /* 0x000000040e0c7c24 */ /* 0x000fe2000f8e02ff */
[----:B------:R-:W-:Y:S01]  /*2be0*/  BSSY B1, `(.L_x_37) ;  /* 0x000000e000017945 */ /* 0x000fe20003800000 */
[----:B------:R-:W-:Y:S01]  /*2bf0*/  IMAD.WIDE.U32 R152, R23, UR4, R152 ;  /* 0x0000000417987c25 */ /* 0x000fe2000f8e0098 */
[----:B------:R-:W-:Y:S02]  /*2c00*/  ISETP.LT.OR P1, PT, R3, 0x1, !P3 ;  /* 0x000000010300780c */ /* 0x000fe40005f21670 */
[----:B------:R-:W1:Y:S01]  /*2c10*/  LDC.64 R136, c[0x0][0x5a8] ;  /* 0x00016a00ff887b82 */ /* 0x000e620000000a00 */
[----:B------:R-:W-:Y:S02]  /*2c20*/  IMAD R23, R23, UR5, R12 ;  /* 0x0000000517177c24 */ /* 0x000fe4000f8e020c */
[----:B------:R-:W-:-:S02]  /*2c30*/  IMAD.MOV.U32 R150, RZ, RZ, R152 ;  /* 0x000000ffff967224 */ /* 0x000fc400078e0098 */
[----:B------:R-:W-:Y:S02]  /*2c40*/  IMAD.IADD R151, R153, 0x1, R23 ;  /* 0x0000000199977824 */ /* 0x000fe400078e0217 */
[-C--:B0-----:R-:W-:Y:S02]  /*2c50*/  IMAD R14, R21, R154.reuse, RZ ;  /* 0x0000009a150e7224 */ /* 0x081fe400078e02ff */
[----:B------:R-:W-:-:S04]  /*2c60*/  IMAD.WIDE.U32 R12, R20, R154, R150 ;  /* 0x0000009a140c7225 */ /* 0x000fc800078e0096 */
[----:B------:R-:W-:Y:S01]  /*2c70*/  IMAD R159, R20, R155, R14 ;  /* 0x0000009b149f7224 */ /* 0x000fe200078e020e */
[----:B-1----:R-:W-:-:S04]  /*2c80*/  IADD3 R12, P0, R12, R136, RZ ;  /* 0x000000880c0c7210 */ /* 0x002fc80007f1e0ff */
[----:B------:R-:W-:Y:S01]  /*2c90*/  IADD3.X R13, R137, R13, R159, P0, !PT ;  /* 0x0000000d890d7210 */ /* 0x000fe200007fe49f */
[----:B------:R-:W-:Y:S08]  /*2ca0*/  @P1 BRA `(.L_x_38) ;  /* 0x0000000000041947 */ /* 0x000ff00003800000 */
[----:B------:R0:W5:Y:S02]  /*2cb0*/  LDG.E.U8 R148, desc[UR44][R12.64] ;  /* 0x0000002c0c947981 */ /* 0x000164000c1e1100 */
.L_x_38:
[----:B------:R-:W-:Y:S05]  /*2cc0*/  BSYNC B1 ;  /* 0x0000000000017941 */ /* 0x000fea0003800000 */
.L_x_37:
[----:B-----5:R-:W-:Y:S01]  /*2cd0*/  LOP3.LUT R14, R148, 0xffff, RZ, 0xc0, !PT ;  /* 0x0000ffff940e7812 */ /* 0x020fe200078ec0ff */
[----:B------:R-:W-:Y:S01]  /*2ce0*/  IMAD.SHL.U32 R156, R154, 0x8, RZ ;  /* 0x000000089a9c7824 */ /* 0x000fe200078e00ff */
[----:B------:R-:W-:Y:S01]  /*2cf0*/  ISETP.LT.OR P4, PT, R3, 0x2, !P3 ;  /* 0x000000020300780c */ /* 0x000fe20005f81670 */
[----:B------:R-:W-:Y:S01]  /*2d00*/  BSSY B1, `(.L_x_39) ;  /* 0x000000b000017945 */ /* 0x000fe20003800000 */
[----:B------:R-:W-:Y:S02]  /*2d10*/  PRMT R14, R14, 0x8880, RZ ;  /* 0x000088800e0e7816 */ /* 0x000fe400000000ff */
[----:B------:R-:W-:-:S03]  /*2d20*/  SHF.L.U64.HI R157, R154, 0x3, R155 ;  /* 0x000000039a9d7819 */ /* 0x000fc6000001029b */
[----:B------:R-:W-:Y:S02]  /*2d30*/  IMAD R23, R14, R141, RZ ;  /* 0x0000008d0e177224 */ /* 0x000fe400078e02ff */
[----:B------:R-:W-:-:S04]  /*2d40*/  IMAD.WIDE.U32 R14, R20, R154, R156 ;  /* 0x0000009a140e7225 */ /* 0x000fc800078e009c */
[----:B------:R-:W-:-:S05]  /*2d50*/  @!P1 IMAD R149, R128, R140, R23 ;  /* 0x0000008c80959224 */ /* 0x000fca00078e0217 */
[----:B------:R1:W-:Y:S01]  /*2d60*/  @!P1 STG.E.U8 desc[UR44][R4.64], R149 ;  /* 0x0000009504009986 */ /* 0x0003e2000c10112c */
[----:B------:R-:W-:Y:S05]  /*2d70*/  @P4 BRA `(.L_x_40) ;  /* 0x00000000000c4947 */ /* 0x000fea0003800000 */
[----:B------:R-:W2:Y:S02]  /*2d80*/  LDG.E.U8 R148, desc[UR44][R12.64+0x1] ;  /* 0x0000012c0c947981 */ /* 0x000ea4000c1e1100 */
[----:B--2---:R-:W-:-:S05]  /*2d90*/  PRMT R128, R148, 0x8880, RZ ;  /* 0x0000888094807816 */ /* 0x004fca00000000ff */
[----:B------:R-:W-:-:S07]  /*2da0*/  IMAD R23, R128, R141, RZ ;  /* 0x0000008d80177224 */ /* 0x000fce00078e02ff */
.L_x_40:
[----:B------:R-:W-:Y:S05]  /*2db0*/  BSYNC B1 ;  /* 0x0000000000017941 */ /* 0x000fea0003800000 */
.L_x_39:
[----:B------:R-:W-:Y:S01]  /*2dc0*/  @!P4 IMAD R129, R129, R140, R23 ;  /* 0x0000008c8181c224 */ /* 0x000fe200078e0217 */
[----:B------:R-:W-:Y:S01]  /*2dd0*/  ISETP.GE.AND P0, PT, R158, 0x9, PT ;  /* 0x000000099e00780c */ /* 0x000fe20003f06270 */
[----:B------:R-:W-:Y:S01]  /*2de0*/  IMAD.IADD R15, R159, 0x1, R15 ;  /* 0x000000019f0f7824 */ /* 0x000fe200078e020f */
[----:B------:R-:W-:Y:S01]  /*2df0*/  IADD3 R14, P1, P2, R152, R136, R14 ;  /* 0x00000088980e7210 */ /* 0x000fe20007a3e00e */
[----:B------:R-:W-:Y:S01]  /*2e00*/  BSSY B1, `(.L_x_41) ;  /* 0x000000b000017945 */ /* 0x000fe20003800000 */
[----:B------:R2:W-:Y:S01]  /*2e10*/  @!P4 STG.E.U8 desc[UR44][R4.64+0x1], R129 ;  /* 0x000001810400c986 */ /* 0x0005e2000c10112c */
[----:B------:R-:W-:Y:S02]  /*2e20*/  ISETP.LT.OR P4, PT, R3, 0x1, !P0 ;  /* 0x000000010300780c */ /* 0x000fe40004781670 */
[----:B------:R-:W-:Y:S02]  /*2e30*/  IADD3.X R15, R151, R137, R15, P1, P2 ;  /* 0x00000089970f7210 */ /* 0x000fe40000fe440f */
[----:B-1----:R-:W-:-:S02]  /*2e40*/  IADD3 R149, P5, R20, 0x80, RZ ;  /* 0x0000008014957810 */ /* 0x002fc40007fbe0ff */
[C---:B------:R-:W-:Y:S02]  /*2e50*/  ISETP.LT.OR P1, PT, R3.reuse, 0x2, !P0 ;  /* 0x000000020300780c */ /* 0x040fe40004721670 */
[----:B------:R-:W-:-:S05]  /*2e60*/  ISETP.LT.OR P2, PT, R3, 0x9, !P3 ;  /* 0x000000090300780c */ /* 0x000fca0005f41670 */
[----:B--2---:R-:W-:Y:S08]  /*2e70*/  @P4 BRA `(.L_x_42) ;  /* 0x00000000000c4947 */ /* 0x004ff00003800000 */
[----:B------:R-:W2:Y:S02]  /*2e80*/  LDG.E.U8 R148, desc[UR44][R14.64] ;  /* 0x0000002c0e947981 */ /* 0x000ea4000c1e1100 */
[----:B--2---:R-:W-:-:S05]  /*2e90*/  PRMT R128, R148, 0x8880, RZ ;  /* 0x0000888094807816 */ /* 0x004fca00000000ff */
[----:B------:R-:W-:-:S07]  /*2ea0*/  IMAD R23, R128, R141, RZ ;  /* 0x0000008d80177224 */ /* 0x000fce00078e02ff */
.L_x_42:
[----:B------:R-:W-:Y:S05]  /*2eb0*/  BSYNC B1 ;  /* 0x0000000000017941 */ /* 0x000fea0003800000 */
.L_x_41:
[----:B------:R-:W-:Y:S01]  /*2ec0*/  @!P4 IMAD R129, R130, R140, R23 ;  /* 0x0000008c8281c224 */ /* 0x000fe200078e0217 */
[----:B------:R-:W-:Y:S04]  /*2ed0*/  BSSY B1, `(.L_x_43) ;  /* 0x0000006000017945 */ /* 0x000fe80003800000 */
[----:B------:R1:W-:Y:S01]  /*2ee0*/  @!P4 STG.E.U8 desc[UR44][R6.64], R129 ;  /* 0x000000810600c986 */ /* 0x0003e2000c10112c */
[----:B------:R-:W-:Y:S05]  /*2ef0*/  @P1 BRA `(.L_x_44) ;  /* 0x00000000000c1947 */ /* 0x000fea0003800000 */
[----:B------:R-:W2:Y:S02]  /*2f00*/  LDG.E.U8 R148, desc[UR44][R14.64+0x1] ;  /* 0x0000012c0e947981 */ /* 0x000ea4000c1e1100 */
[----:B--2---:R-:W-:-:S05]  /*2f10*/  PRMT R128, R148, 0x8880, RZ ;  /* 0x0000888094807816 */ /* 0x004fca00000000ff */
[----:B------:R-:W-:-:S07]  /*2f20*/  IMAD R23, R128, R141, RZ ;  /* 0x0000008d80177224 */ /* 0x000fce00078e02ff */
.L_x_44:
[----:B------:R-:W-:Y:S05]  /*2f30*/  BSYNC B1 ;  /* 0x0000000000017941 */ /* 0x000fea0003800000 */
.L_x_43:
[----:B------:R-:W-:Y:S01]  /*2f40*/  @!P1 IMAD R131, R131, R140, R23 ;  /* 0x0000008c83839224 */ /* 0x000fe200078e0217 */
[----:B------:R-:W-:Y:S04]  /*2f50*/  BSSY B1, `(.L_x_45) ;  /* 0x0000006000017945 */ /* 0x000fe80003800000 */
[----:B------:R2:W-:Y:S01]  /*2f60*/  @!P1 STG.E.U8 desc[UR44][R6.64+0x1], R131 ;  /* 0x0000018306009986 */ /* 0x0005e2000c10112c */
[----:B------:R-:W-:Y:S05]  /*2f70*/  @P2 BRA `(.L_x_46) ;  /* 0x00000000000c2947 */ /* 0x000fea0003800000 */
[----:B------:R-:W3:Y:S02]  /*2f80*/  LDG.E.U8 R148, desc[UR44][R12.64+0x8] ;  /* 0x0000082c0c947981 */ /* 0x000ee4000c1e1100 */
[----:B---3--:R-:W-:-:S05]  /*2f90*/  PRMT R128, R148, 0x8880, RZ ;  /* 0x0000888094807816 */ /* 0x008fca00000000ff */
[----:B------:R-:W-:-:S07]  /*2fa0*/  IMAD R23, R128, R141, RZ ;  /* 0x0000008d80177224 */ /* 0x000fce00078e02ff */
.L_x_46:
[----:B------:R-:W-:Y:S05]  /*2fb0*/  BSYNC B1 ;  /* 0x0000000000017941 */ /* 0x000fea0003800000 */
.L_x_45:
[----:B------:R-:W-:Y:S01]  /*2fc0*/  ISETP.LT.OR P1, PT, R3, 0xa, !P3 ;  /* 0x0000000a0300780c */ /* 0x000fe20005f21670 */
[----:B--2---:R-:W-:Y:S01]  /*2fd0*/  @!P2 IMAD R131, R132, R140, R23 ;  /* 0x0000008c8483a224 */ /* 0x004fe200078e0217 */
[----:B------:R-:W-:Y:S01]  /*2fe0*/  BSSY B1, `(.L_x_47) ;  /* 0x000000b000017945 */ /* 0x000fe20003800000 */
[----:B-1----:R-:W-:-:S03]  /*2ff0*/  IMAD.WIDE.U32 R128, R149, R154, R150 ;  /* 0x0000009a95807225 */ /* 0x002fc600078e0096 */
[----:B------:R1:W-:Y:S01]  /*3000*/  @!P2 STG.E.U8 desc[UR44][R4.64+0x8], R131 ;  /* 0x000008830400a986 */ /* 0x0003e2000c10112c */
[----:B------:R-:W-:Y:S01]  /*3010*/  IMAD.X R21, RZ, RZ, R21, P5 ;  /* 0x000000ffff157224 */ /* 0x000fe200028e0615 */
[C---:B------:R-:W-:Y:S02]  /*3020*/  ISETP.LT.OR P5, PT, R3.reuse, 0x9, !P0 ;  /* 0x000000090300780c */ /* 0x040fe400047a1670 */
[----:B------:R-:W-:Y:S02]  /*3030*/  ISETP.LT.OR P2, PT, R3, 0xa, !P0 ;  /* 0x0000000a0300780c */ /* 0x000fe40004741670 */
[----:B------:R-:W-:Y:S01]  /*3040*/  IADD3 R20, P4, R128, R136, RZ ;  /* 0x0000008880147210 */ /* 0x000fe20007f9e0ff */
[----:B------:R-:W-:-:S12]  /*3050*/  @P1 BRA `(.L_x_48) ;  /* 0x00000000000c1947 */ /* 0x000fd80003800000 */
[----:B------:R-:W2:Y:S02]  /*3060*/  LDG.E.U8 R148, desc[UR44][R12.64+0x9] ;  /* 0x0000092c0c947981 */ /* 0x000ea4000c1e1100 */
[----:B--2---:R-:W-:-:S05]  /*3070*/  PRMT R130, R148, 0x8880, RZ ;  /* 0x0000888094827816 */ /* 0x004fca00000000ff */
[----:B------:R-:W-:-:S07]  /*3080*/  IMAD R23, R130, R141, RZ ;  /* 0x0000008d82177224 */ /* 0x000fce00078e02ff */
.L_x_48:
[----:B------:R-:W-:Y:S05]  /*3090*/  BSYNC B1 ;  /* 0x0000000000017941 */ /* 0x000fea0003800000 */
.L_x_47:
[----:B------:R-:W-:Y:S01]  /*30a0*/  @!P1 IMAD R133, R133, R140, R23 ;  /* 0x0000008c85859224 */ /* 0x000fe200078e0217 */
[----:B------:R-:W-:Y:S01]  /*30b0*/  BSSY B1, `(.L_x_49) ;  /* 0x0000007000017945 */ /* 0x000fe20003800000 */
[----:B------:R-:W-:-:S03]  /*30c0*/  IMAD R132, R21, R154, RZ ;  /* 0x0000009a15847224 */ /* 0x000fc600078e02ff */
[----:B------:R2:W-:Y:S01]  /*30d0*/  @!P1 STG.E.U8 desc[UR44][R4.64+0x9], R133 ;  /* 0x0000098504009986 */ /* 0x0005e2000c10112c */
[----:B------:R-:W-:Y:S05]  /*30e0*/  @P5 BRA `(.L_x_50) ;  /* 0x00000000000c5947 */ /* 0x000fea0003800000 */
[----:B------:R-:W3:Y:S02]  /*30f0*/  LDG.E.U8 R148, desc[UR44][R14.64+0x8] ;  /* 0x0000082c0e947981 */ /* 0x000ee4000c1e1100 */
[----:B---3--:R-:W-:-:S05]  /*3100*/  PRMT R130, R148, 0x8880, RZ ;  /* 0x0000888094827816 */ /* 0x008fca00000000ff */
[----:B------:R-:W-:-:S07]  /*3110*/  IMAD R23, R130, R141, RZ ;  /* 0x0000008d82177224 */ /* 0x000fce00078e02ff */
.L_x_50:
[----:B------:R-:W-:Y:S05]  /*3120*/  BSYNC B1 ;  /* 0x0000000000017941 */ /* 0x000fea0003800000 */
.L_x_49:
[----:B-1----:R-:W-:Y:S01]  /*3130*/  @!P5 IMAD R131, R134, R140, R23 ;  /* 0x0000008c8683d224 */ /* 0x002fe200078e0217 */
[----:B------:R-:W-:Y:S01]  /*3140*/  BSSY B1, `(.L_x_51) ;  /* 0x0000007000017945 */ /* 0x000fe20003800000 */
[----:B--2---:R-:W-:-:S03]  /*3150*/  IMAD R133, R149, R155, R132 ;  /* 0x0000009b95857224 */ /* 0x004fc600078e0284 */
[----:B------:R1:W-:Y:S01]  /*3160*/  @!P5 STG.E.U8 desc[UR44][R6.64+0x8], R131 ;  /* 0x000008830600d986 */ /* 0x0003e2000c10112c */
[----:B------:R-:W-:Y:S05]  /*3170*/  @P2 BRA `(.L_x_52) ;  /* 0x00000000000c2947 */ /* 0x000fea0003800000 */
[----:B------:R-:W2:Y:S02]  /*3180*/  LDG.E.U8 R148, desc[UR44][R14.64+0x9] ;  /* 0x0000092c0e947981 */ /* 0x000ea4000c1e1100 */
[----:B--2---:R-:W-:-:S05]  /*3190*/  PRMT R130, R148, 0x8880, RZ ;  /* 0x0000888094827816 */ /* 0x004fca00000000ff */
[----:B------:R-:W-:-:S07]  /*31a0*/  IMAD R23, R130, R141, RZ ;  /* 0x0000008d82177224 */ /* 0x000fce00078e02ff */
.L_x_52:
[----:B------:R-:W-:Y:S05]  /*31b0*/  BSYNC B1 ;  /* 0x0000000000017941 */ /* 0x000fea0003800000 */
.L_x_51:
[----:B------:R-:W-:Y:S01]  /*31c0*/  ISETP.GE.AND P1, PT, R158, 0x81, PT ;  /* 0x000000819e00780c */ /* 0x000fe20003f26270 */
[----:B------:R-:W-:Y:S01]  /*31d0*/  @!P2 IMAD R135, R135, R140, R23 ;  /* 0x0000008c8787a224 */ /* 0x000fe200078e0217 */
[----:B------:R-:W-:Y:S01]  /*31e0*/  IADD3.X R21, R137, R129, R133, P4, !PT ;  /* 0x0000008189157210 */ /* 0x000fe200027fe485 */
[----:B------:R-:W-:Y:S01]  /*31f0*/  IMAD.WIDE.U32 R154, R149, R154, R156 ;  /* 0x0000009a959a7225 */ /* 0x000fe200078e009c */
[----:B------:R-:W-:Y:S01]  /*3200*/  ISETP.LT.OR P4, PT, R3, 0x1, !P1 ;  /* 0x000000010300780c */ /* 0x000fe20004f81670 */
[----:B------:R-:W-:Y:S01]  /*3210*/  BSSY B1, `(.L_x_53) ;  /* 0x0000008000017945 */ /* 0x000fe20003800000 */
[----:B------:R2:W-:Y:S01]  /*3220*/  @!P2 STG.E.U8 desc[UR44][R6.64+0x9], R135 ;  /* 0x000009870600a986 */ /* 0x0005e2000c10112c */
[----:B------:R-:W-:Y:S01]  /*3230*/  IADD3 R128, P2, P5, R152, R136, R154 ;  /* 0x0000008898807210 */ /* 0x000fe20007d5e09a */
[----:B------:R-:W-:-:S09]  /*3240*/  IMAD.IADD R154, R133, 0x1, R155 ;  /* 0x00000001859a7824 */ /* 0x000fd200078e029b */
[----:B------:R-:W-:Y:S05]  /*3250*/  @P4 BRA `(.L_x_54) ;  /* 0x00000000000c4947 */ /* 0x000fea0003800000 */
[----:B------:R-:W3:Y:S02]  /*3260*/  LDG.E.U8 R148, desc[UR44][R20.64] ;  /* 0x0000002c14947981 */ /* 0x000ee4000c1e1100 */
[----:B---3--:R-:W-:-:S05]  /*3270*/  PRMT R130, R148, 0x8880, RZ ;  /* 0x0000888094827816 */ /* 0x008fca00000000ff */
[----:B------:R-:W-:-:S07]  /*3280*/  IMAD R23, R130, R141, RZ ;  /* 0x0000008d82177224 */ /* 0x000fce00078e02ff */
.L_x_54:
[----:B------:R-:W-:Y:S05]  /*3290*/  BSYNC B1 ;  /* 0x0000000000017941 */ /* 0x000fea0003800000 */
.L_x_53:
[----:B-1----:R-:W-:Y:S01]  /*32a0*/  @!P4 IMAD R131, R120, R140, R23 ;  /* 0x0000008c7883c224 */ /* 0x002fe200078e0217 */
[----:B------:R-:W-:Y:S01]  /*32b0*/  IADD3.X R129, R151, R137, R154, P2, P5 ;  /* 0x0000008997817210 */ /* 0x000fe200017ea49a */
[----:B------:R-:W-:Y:S01]  /*32c0*/  BSSY B1, `(.L_x_55) ;  /* 0x0000009000017945 */ /* 0x000fe20003800000 */
[----:B------:R-:W-:Y:S02]  /*32d0*/  ISETP.GE.AND P2, PT, R158, 0x89, PT ;  /* 0x000000899e00780c */ /* 0x000fe40003f46270 */
[----:B------:R1:W-:Y:S01]  /*32e0*/  @!P4 STG.E.U8 desc[UR44][R10.64], R131 ;  /* 0x000000830a00c986 */ /* 0x0003e2000c10112c */
[C---:B------:R-:W-:Y:S02]  /*32f0*/  ISETP.LT.OR P4, PT, R3.reuse, 0x2, !P1 ;  /* 0x000000020300780c */ /* 0x040fe40004f81670 */
[----:B------:R-:W-:-:S11]  /*3300*/  ISETP.LT.OR P5, PT, R3, 0x1, !P2 ;  /* 0x000000010300780c */ /* 0x000fd600057a1670 */
[----:B-1----:R-:W-:Y:S05]  /*3310*/  @P4 BRA `(.L_x_56) ;  /* 0x00000000000c4947 */ /* 0x002fea0003800000 */
[----:B------:R-:W3:Y:S02]  /*3320*/  LDG.E.U8 R148, desc[UR44][R20.64+0x1] ;  /* 0x0000012c14947981 */ /* 0x000ee4000c1e1100 */
[----:B---3--:R-:W-:-:S05]  /*3330*/  PRMT R120, R148, 0x8880, RZ ;  /* 0x0000888094787816 */ /* 0x008fca00000000ff */
[----:B------:R-:W-:-:S07]  /*3340*/  IMAD R23, R120, R141, RZ ;  /* 0x0000008d78177224 */ /* 0x000fce00078e02ff */
.L_x_56:
[----:B------:R-:W-:Y:S05]  /*3350*/  BSYNC B1 ;  /* 0x0000000000017941 */ /* 0x000fea0003800000 */
.L_x_55:
[----:B------:R-:W-:Y:S01]  /*3360*/  @!P4 IMAD R121, R121, R140, R23 ;  /* 0x0000008c7979c224 */ /* 0x000fe200078e0217 */
[----:B------:R-:W-:Y:S04]  /*3370*/  BSSY B1, `(.L_x_57) ;  /* 0x0000006000017945 */ /* 0x000fe80003800000 */
[----:B------:R1:W-:Y:S01]  /*3380*/  @!P4 STG.E.U8 desc[UR44][R10.64+0x1], R121 ;  /* 0x000001790a00c986 */ /* 0x0003e2000c10112c */
[----:B------:R-:W-:Y:S05]  /*3390*/  @P5 BRA `(.L_x_58) ;  /* 0x00000000000c5947 */ /* 0x000fea0003800000 */
[----:B------:R-:W3:Y:S02]  /*33a0*/  LDG.E.U8 R148, desc[UR44][R128.64] ;  /* 0x0000002c80947981 */ /* 0x000ee4000c1e1100 */
[----:B---3--:R-:W-:-:S05]  /*33b0*/  PRMT R120, R148, 0x8880, RZ ;  /* 0x0000888094787816 */ /* 0x008fca00000000ff */
[----:B------:R-:W-:-:S07]  /*33c0*/  IMAD R23, R120, R141, RZ ;  /* 0x0000008d78177224 */ /* 0x000fce00078e02ff */
.L_x_58:
[----:B------:R-:W-:Y:S05]  /*33d0*/  BSYNC B1 ;  /* 0x0000000000017941 */ /* 0x000fea0003800000 */
.L_x_57:
[C---:B------:R-:W-:Y:S01]  /*33e0*/  ISETP.LT.OR P4, PT, R3.reuse, 0x2, !P2 ;  /* 0x000000020300780c */ /* 0x040fe20005781670 */
[----:B-1----:R-:W-:Y:S01]  /*33f0*/  @!P5 IMAD R121, R122, R140, R23 ;  /* 0x0000008c7a79d224 */ /* 0x002fe200078e0217 */
[----:B------:R-:W-:Y:S04]  /*3400*/  BSSY B1, `(.L_x_59) ;  /* 0x0000007000017945 */ /* 0x000fe80003800000 */
[----:B------:R1:W-:Y:S01]  /*3410*/  @!P5 STG.E.U8 desc[UR44][R8.64], R121 ;  /* 0x000000790800d986 */ /* 0x0003e2000c10112c */
[----:B------:R-:W-:-:S06]  /*3420*/  ISETP.LT.OR P5, PT, R3, 0x9, !P1 ;  /* 0x000000090300780c */ /* 0x000fcc0004fa1670 */
[----:B------:R-:W-:Y:S07]  /*3430*/  @P4 BRA `(.L_x_60) ;  /* 0x00000000000c4947 */ /* 0x000fee0003800000 */
[----:B------:R-:W3:Y:S02]  /*3440*/  LDG.E.U8 R148, desc[UR44][R128.64+0x1] ;  /* 0x0000012c80947981 */ /* 0x000ee4000c1e1100 */
[----:B---3--:R-:W-:-:S05]  /*3450*/  PRMT R120, R148, 0x8880, RZ ;  /* 0x0000888094787816 */ /* 0x008fca00000000ff */
[----:B------:R-:W-:-:S07]  /*3460*/  IMAD R23, R120, R141, RZ ;  /* 0x0000008d78177224 */ /* 0x000fce00078e02ff */
.L_x_60:
[----:B------:R-:W-:Y:S05]  /*3470*/  BSYNC B1 ;  /* 0x0000000000017941 */ /* 0x000fea0003800000 */
.L_x_59:
[----:B------:R-:W-:Y:S01]  /*3480*/  @!P4 IMAD R123, R123, R140, R23 ;  /* 0x0000008c7b7bc224 */ /* 0x000fe200078e0217 */
[----:B------:R-:W-:Y:S04]  /*3490*/  BSSY B1, `(.L_x_61) ;  /* 0x0000006000017945 */ /* 0x000fe80003800000 */
[----:B------:R3:W-:Y:S01]  /*34a0*/  @!P4 STG.E.U8 desc[UR44][R8.64+0x1], R123 ;  /* 0x0000017b0800c986 */ /* 0x0007e2000c10112c */
[----:B------:R-:W-:Y:S05]  /*34b0*/  @P5 BRA `(.L_x_62) ;  /* 0x00000000000c5947 */ /* 0x000fea0003800000 */
[----:B------:R-:W4:Y:S02]  /*34c0*/  LDG.E.U8 R148, desc[UR44][R20.64+0x8] ;  /* 0x0000082c14947981 */ /* 0x000f24000c1e1100 */
[----:B----4-:R-:W-:-:S05]  /*34d0*/  PRMT R120, R148, 0x8880, RZ ;  /* 0x0000888094787816 */ /* 0x010fca00000000ff */
[----:B------:R-:W-:-:S07]  /*34e0*/  IMAD R23, R120, R141, RZ ;  /* 0x0000008d78177224 */ /* 0x000fce00078e02ff */
.L_x_62:
[----:B------:R-:W-:Y:S05]  /*34f0*/  BSYNC B1 ;  /* 0x0000000000017941 */ /* 0x000fea0003800000 */
.L_x_61:
[C---:B------:R-:W-:Y:S01]  /*3500*/  ISETP.LT.OR P4, PT, R3.reuse, 0xa, !P1 ;  /* 0x0000000a0300780c */ /* 0x040fe20004f81670 */
[----:B-1----:R-:W-:Y:S01]  /*3510*/  @!P5 IMAD R121, R124, R140, R23 ;  /* 0x0000008c7c79d224 */ /* 0x002fe200078e0217 */
[----:B------:R-:W-:Y:S04]  /*3520*/  BSSY B1, `(.L_x_63) ;  /* 0x0000007000017945 */ /* 0x000fe80003800000 */
[----:B------:R1:W-:Y:S01]  /*3530*/  @!P5 STG.E.U8 desc[UR44][R10.64+0x8], R121 ;  /* 0x000008790a00d986 */ /* 0x0003e2000c10112c */
[----:B------:R-:W-:-:S06]  /*3540*/  ISETP.LT.OR P5, PT, R3, 0x9, !P2 ;  /* 0x000000090300780c */ /* 0x000fcc00057a1670 */
[----:B------:R-:W-:Y:S07]  /*3550*/  @P4 BRA `(.L_x_64) ;  /* 0x00000000000c4947 */ /* 0x000fee0003800000 */
[----:B------:R-:W4:Y:S02]  /*3560*/  LDG.E.U8 R148, desc[UR44][R20.64+0x9] ;  /* 0x0000092c14947981 */ /* 0x000f24000c1e1100 */
[----:B----4-:R-:W-:-:S05]  /*3570*/  PRMT R120, R148, 0x8880, RZ ;  /* 0x0000888094787816 */ /* 0x010fca00000000ff */
[----:B------:R-:W-:-:S07]  /*3580*/  IMAD R23, R120, R141, RZ ;  /* 0x0000008d78177224 */ /* 0x000fce00078e02ff */
.L_x_64:
[----:B------:R-:W-:Y:S05]  /*3590*/  BSYNC B1 ;  /* 0x0000000000017941 */ /* 0x000fea0003800000 */
.L_x_63:
[----:B------:R-:W-:Y:S01]  /*35a0*/  @!P4 IMAD R125, R125, R140, R23 ;  /* 0x0000008c7d7dc224 */ /* 0x000fe200078e0217 */
[----:B------:R-:W-:Y:S04]  /*35b0*/  BSSY B1, `(.L_x_65) ;  /* 0x0000006000017945 */ /* 0x000fe80003800000 */
[----:B------:R4:W-:Y:S01]  /*35c0*/  @!P4 STG.E.U8 desc[UR44][R10.64+0x9], R125 ;  /* 0x0000097d0a00c986 */ /* 0x0009e2000c10112c */
[----:B------:R-:W-:Y:S05]  /*35d0*/  @P5 BRA `(.L_x_66) ;  /* 0x00000000000c5947 */ /* 0x000fea0003800000 */
[----:B------:R-:W5:Y:S02]  /*35e0*/  LDG.E.U8 R148, desc[UR44][R128.64+0x8] ;  /* 0x0000082c80947981 */ /* 0x000f64000c1e1100 */
[----:B-----5:R-:W-:-:S05]  /*35f0*/  PRMT R120, R148, 0x8880, RZ ;  /* 0x0000888094787816 */ /* 0x020fca00000000ff */
[----:B------:R-:W-:-:S07]  /*3600*/  IMAD R23, R120, R141, RZ ;  /* 0x0000008d78177224 */ /* 0x000fce00078e02ff */
.L_x_66:
[----:B------:R-:W-:Y:S05]  /*3610*/  BSYNC B1 ;  /* 0x0000000000017941 */ /* 0x000fea0003800000 */
.L_x_65:
[C---:B------:R-:W-:Y:S01]  /*3620*/  ISETP.LT.OR P4, PT, R3.reuse, 0xa, !P2 ;  /* 0x0000000a0300780c */ /* 0x040fe20005781670 */
[----:B-1----:R-:W-:Y:S01]  /*3630*/  @!P5 IMAD R121, R126, R140, R23 ;  /* 0x0000008c7e79d224 */ /* 0x002fe200078e0217 */
[----:B------:R-:W-:Y:S04]  /*3640*/  BSSY B1, `(.L_x_67) ;  /* 0x0000007000017945 */ /* 0x000fe80003800000 */
[----:B------:R1:W-:Y:S01]  /*3650*/  @!P5 STG.E.U8 desc[UR44][R8.64+0x8], R121 ;  /* 0x000008790800d986 */ /* 0x0003e2000c10112c */
[----:B------:R-:W-:-:S06]  /*3660*/  ISETP.LT.OR P5, PT, R3, 0x11, !P3 ;  /* 0x000000110300780c */ /* 0x000fcc0005fa1670 */
[----:B------:R-:W-:Y:S07]  /*3670*/  @P4 BRA `(.L_x_68) ;  /* 0x00000000000c4947 */ /* 0x000fee0003800000 */
[----:B------:R-:W5:Y:S02]  /*3680*/  LDG.E.U8 R148, desc[UR44][R128.64+0x9] ;  /* 0x0000092c80947981 */ /* 0x000f64000c1e1100 */
[----:B-----5:R-:W-:-:S05]  /*3690*/  PRMT R120, R148, 0x8880, RZ ;  /* 0x0000888094787816 */ /* 0x020fca00000000ff */
[----:B------:R-:W-:-:S07]  /*36a0*/  IMAD R23, R120, R141, RZ ;  /* 0x0000008d78177224 */ /* 0x000fce00078e02ff */
.L_x_68:
[----:B------:R-:W-:Y:S05]  /*36b0*/  BSYNC B1 ;  /* 0x0000000000017941 */ /* 0x000fea0003800000 */
.L_x_67:
[----:B------:R-:W-:Y:S01]  /*36c0*/  @!P4 IMAD R127, R127, R140, R23 ;  /* 0x0000008c7f7fc224 */ /* 0x000fe200078e0217 */
[----:B------:R-:W-:Y:S04]  /*36d0*/  BSSY B1, `(.L_x_69) ;  /* 0x0000006000017945 */ /* 0x000fe80003800000 */
[----:B------:R0:W-:Y:S01]  /*36e0*/  @!P4 STG.E.U8 desc[UR44][R8.64+0x9], R127 ;  /* 0x0000097f0800c986 */ /* 0x0001e2000c10112c */
[----:B------:R-:W-:Y:S05]  /*36f0*/  @P5 BRA `(.L_x_70) ;  /* 0x00000000000c5947 */ /* 0x000fea0003800000 */
[----:B------:R-:W5:Y:S02]  /*3700*/  LDG.E.U8 R148, desc[UR44][R12.64+0x10] ;  /* 0x0000102c0c947981 */ /* 0x000f64000c1e1100 */
[----:B-----5:R-:W-:-:S05]  /*3710*/  PRMT R120, R148, 0x8880, RZ ;  /* 0x0000888094787816 */ /* 0x020fca00000000ff */
[----:B------:R-:W-:-:S07]  /*3720*/  IMAD R23, R120, R141, RZ ;  /* 0x0000008d78177224 */ /* 0x000fce00078e02ff */
.L_x_70:
[----:B------:R-:W-:Y:S05]  /*3730*/  BSYNC B1 ;  /* 0x0000000000017941 */ /* 0x000fea0003800000 */
.L_x_69:
        /* <DEDUP_REMOVED lines=9> */
.L_x_72:
[----:B------:R-:W-:Y:S05]  /*37d0*/  BSYNC B1 ;  /* 0x0000000000017941 */ /* 0x000fea0003800000 */
.L_x_71:
[----:B------:R-:W-:Y:S01]  /*37e0*/  @!P4 IMAD R113, R113, R140, R23 ;  /* 0x0000008c7171c224 */ /* 0x000fe200078e0217 */
[----:B------:R-:W-:Y:S04]  /*37f0*/  BSSY B1, `(.L_x_73) ;  /* 0x0000006000017945 */ /* 0x000fe80003800000 */
[----:B------:R0:W-:Y:S01]  /*3800*/  @!P4 STG.E.U8 desc[UR44][R4.64+0x11], R113 ;  /* 0x000011710400c986 */ /* 0x0001e2000c10112c */
[----:B------:R-:W-:Y:S05]  /*3810*/  @P5 BRA `(.L_x_74) ;  /* 0x00000000000c5947 */ /* 0x000fea0003800000 */
[----:B------:R-:W5:Y:S02]  /*3820*/  LDG.E.U8 R148, desc[UR44][R14.64+0x10] ;  /* 0x0000102c0e947981 */ /* 0x000f64000c1e1100 */
[----:B-----5:R-:W-:-:S05]  /*3830*/  PRMT R112, R148, 0x8880, RZ ;  /* 0x0000888094707816 */ /* 0x020fca00000000ff */
[----:B------:R-:W-:-:S07]  /*3840*/  IMAD R23, R112, R141, RZ ;  /* 0x0000008d70177224 */ /* 0x000fce00078e02ff */
.L_x_74:
[----:B------:R-:W-:Y:S05]  /*3850*/  BSYNC B1 ;  /* 0x0000000000017941 */ /* 0x000fea0003800000 */
.L_x_73:
[C---:B------:R-:W-:Y:S01]  /*3860*/  ISETP.LT.OR P4, PT, R3.reuse, 0x12, !P0 ;  /* 0x000000120300780c */ /* 0x040fe20004781670 */
[----:B0-----:R-:W-:Y:S01]  /*3870*/  @!P5 IMAD R113, R114, R140, R23 ;  /* 0x0000008c7271d224 */ /* 0x001fe200078e0217 */
[----:B------:R-:W-:Y:S04]  /*3880*/  BSSY B1, `(.L_x_75) ;  /* 0x0000007000017945 */ /* 0x000fe80003800000 */
[----:B------:R0:W-:Y:S01]  /*3890*/  @!P5 STG.E.U8 desc[UR44][R6.64+0x10], R113 ;  /* 0x000010710600d986 */ /* 0x0001e2000c10112c */
[----:B------:R-:W-:-:S06]  /*38a0*/  ISETP.LT.OR P5, PT, R3, 0x19, !P3 ;  /* 0x000000190300780c */ /* 0x000fcc0005fa1670 */
[----:B------:R-:W-:Y:S07]  /*38b0*/  @P4 BRA `(.L_x_76) ;  /* 0x00000000000c4947 */ /* 0x000fee0003800000 */
[----:B------:R-:W5:Y:S02]  /*38c0*/  LDG.E.U8 R148, desc[UR44][R14.64+0x11] ;  /* 0x0000112c0e947981 */ /* 0x000f64000c1e1100 */
[----:B-----5:R-:W-:-:S05]  /*38d0*/  PRMT R112, R148, 0x8880, RZ ;  /* 0x0000888094707816 */ /* 0x020fca00000000ff */
[----:B------:R-:W-:-:S07]  /*38e0*/  IMAD R23, R112, R141, RZ ;  /* 0x0000008d70177224 */ /* 0x000fce00078e02ff */
.L_x_76:
[----:B------:R-:W-:Y:S05]  /*38f0*/  BSYNC B1 ;  /* 0x0000000000017941 */ /* 0x000fea0003800000 */
.L_x_75:
[----:B------:R-:W-:Y:S01]  /*3900*/  @!P4 IMAD R115, R115, R140, R23 ;  /* 0x0000008c7373c224 */ /* 0x000fe200078e0217 */
[----:B------:R-:W-:Y:S04]  /*3910*/  BSSY B1, `(.L_x_77) ;  /* 0x0000006000017945 */ /* 0x000fe80003800000 */
[----:B------:R0:W-:Y:S01]  /*3920*/  @!P4 STG.E.U8 desc[UR44][R6.64+0x11], R115 ;  /* 0x000011730600c986 */ /* 0x0001e2000c10112c */
[----:B------:R-:W-:Y:S05]  /*3930*/  @P5 BRA `(.L_x_78) ;  /* 0x00000000000c5947 */ /* 0x000fea0003800000 */
[----:B------:R-:W5:Y:S02]  /*3940*/  LDG.E.U8 R148, desc[UR44][R12.64+0x18] ;  /* 0x0000182c0c947981 */ /* 0x000f64000c1e1100 */
[----:B-----5:R-:W-:-:S05]  /*3950*/  PRMT R112, R148, 0x8880, RZ ;  /* 0x0000888094707816 */ /* 0x020fca00000000ff */
[----:B------:R-:W-:-:S07]  /*3960*/  IMAD R23, R112, R141, RZ ;  /* 0x0000008d70177224 */ /* 0x000fce00078e02ff */
.L_x_78:
[----:B------:R-:W-:Y:S05]  /*3970*/  BSYNC B1 ;  /* 0x0000000000017941 */ /* 0x000fea0003800000 */
.L_x_77:
        /* <DEDUP_REMOVED lines=9> */
.L_x_80:
[----:B------:R-:W-:Y:S05]  /*3a10*/  BSYNC B1 ;  /* 0x0000000000017941 */ /* 0x000fea0003800000 */
.L_x_79:
[----:B------:R-:W-:Y:S01]  /*3a20*/  @!P4 IMAD R117, R117, R140, R23 ;  /* 0x0000008c7575c224 */ /* 0x000fe200078e0217 */
[----:B------:R-:W-:Y:S04]  /*3a30*/  BSSY B1, `(.L_x_81) ;  /* 0x0000006000017945 */ /* 0x000fe80003800000 */
[----:B------:R0:W-:Y:S01]  /*3a40*/  @!P4 STG.E.U8 desc[UR44][R4.64+0x19], R117 ;  /* 0x000019750400c986 */ /* 0x0001e2000c10112c */
[----:B------:R-:W-:Y:S05]  /*3a50*/  @P5 BRA `(.L_x_82) ;  /* 0x00000000000c5947 */ /* 0x000fea0003800000 */
[----:B------:R-:W5:Y:S02]  /*3a60*/  LDG.E.U8 R148, desc[UR44][R14.64+0x18] ;  /* 0x0000182c0e947981 */ /* 0x000f64000c1e1100 */
[----:B-----5:R-:W-:-:S05]  /*3a70*/  PRMT R112, R148, 0x8880, RZ ;  /* 0x0000888094707816 */ /* 0x020fca00000000ff */
[----:B------:R-:W-:-:S07]  /*3a80*/  IMAD R23, R112, R141, RZ ;  /* 0x0000008d70177224 */ /* 0x000fce00078e02ff */
.L_x_82:
[----:B------:R-:W-:Y:S05]  /*3a90*/  BSYNC B1 ;  /* 0x0000000000017941 */ /* 0x000fea0003800000 */
.L_x_81:
        /* <DEDUP_REMOVED lines=9> */
.L_x_84:
[----:B------:R-:W-:Y:S05]  /*3b30*/  BSYNC B1 ;  /* 0x0000000000017941 */ /* 0x000fea0003800000 */
.L_x_83:
[----:B------:R-:W-:Y:S01]  /*3b40*/  @!P4 IMAD R119, R119, R140, R23 ;  /* 0x0000008c7777c224 */ /* 0x000fe200078e0217 */
[----:B------:R-:W-:Y:S04]  /*3b50*/  BSSY B1, `(.L_x_85) ;  /* 0x0000006000017945 */ /* 0x000fe80003800000 */
[----:B------:R0:W-:Y:S01]  /*3b60*/  @!P4 STG.E.U8 desc[UR44][R6.64+0x19], R119 ;  /* 0x000019770600c986 */ /* 0x0001e2000c10112c */
[----:B------:R-:W-:Y:S05]  /*3b70*/  @P5 BRA `(.L_x_86) ;  /* 0x00000000000c5947 */ /* 0x000fea0003800000 */
[----:B------:R-:W5:Y:S02]  /*3b80*/  LDG.E.U8 R148, desc[UR44][R20.64+0x10] ;  /* 0x0000102c14947981 */ /* 0x000f64000c1e1100 */
[----:B-----5:R-:W-:-:S05]  /*3b90*/  PRMT R112, R148, 0x8880, RZ ;  /* 0x0000888094707816 */ /* 0x020fca00000000ff */
[----:B------:R-:W-:-:S07]  /*3ba0*/  IMAD R23, R112, R141, RZ ;  /* 0x0000008d70177224 */ /* 0x000fce00078e02ff */
.L_x_86:
[----:B------:R-:W-:Y:S05]  /*3bb0*/  BSYNC B1 ;  /* 0x0000000000017941 */ /* 0x000fea0003800000 */
.L_x_85:
        /* <DEDUP_REMOVED lines=9> */
.L_x_88:
[----:B------:R-:W-:Y:S05]  /*3c50*/  BSYNC B1 ;  /* 0x0000000000017941 */ /* 0x000fea0003800000 */
.L_x_87:
[----:B------:R-:W-:Y:S01]  /*3c60*/  @!P4 IMAD R105, R105, R140, R23 ;  /* 0x0000008c6969c224 */ /* 0x000fe200078e0217 */
[----:B------:R-:W-:Y:S04]  /*3c70*/  BSSY B1, `(.L_x_89) ;  /* 0x0000006000017945 */ /* 0x000fe80003800000 */
[----:B------:R0:W-:Y:S01]  /*3c80*/  @!P4 STG.E.U8 desc[UR44][R10.64+0x11], R105 ;  /* 0x000011690a00c986 */ /* 0x0001e2000c10112c */
[----:B------:R-:W-:Y:S05]  /*3c90*/  @P5 BRA `(.L_x_90) ;  /* 0x00000000000c5947 */ /* 0x000fea0003800000 */
[----:B------:R-:W5:Y:S02]  /*3ca0*/  LDG.E.U8 R148, desc[UR44][R128.64+0x10] ;  /* 0x0000102c80947981 */ /* 0x000f64000c1e1100 */
[----:B-----5:R-:W-:-:S05]  /*3cb0*/  PRMT R104, R148, 0x8880, RZ ;  /* 0x0000888094687816 */ /* 0x020fca00000000ff */
[----:B------:R-:W-:-:S07]  /*3cc0*/  IMAD R23, R104, R141, RZ ;  /* 0x0000008d68177224 */ /* 0x000fce00078e02ff */
.L_x_90:
[----:B------:R-:W-:Y:S05]  /*3cd0*/  BSYNC B1 ;  /* 0x0000000000017941 */ /* 0x000fea0003800000 */
.L_x_89:
        /* <DEDUP_REMOVED lines=9> */
.L_x_92:
[----:B------:R-:W-:Y:S05]  /*3d70*/  BSYNC B1 ;  /* 0x0000000000017941 */ /* 0x000fea0003800000 */
.L_x_91:
[----:B------:R-:W-:Y:S01]  /*3d80*/  @!P4 IMAD R107, R107, R140, R23 ;  /* 0x0000008c6b6bc224 */ /* 0x000fe200078e0217 */
[----:B------:R-:W-:Y:S04]  /*3d90*/  BSSY B1, `(.L_x_93) ;  /* 0x0000006000017945 */ /* 0x000fe80003800000 */
[----:B------:R0:W-:Y:S01]  /*3da0*/  @!P4 STG.E.U8 desc[UR44][R8.64+0x11], R107 ;  /* 0x0000116b0800c986 */ /* 0x0001e2000c10112c */
[----:B------:R-:W-:Y:S05]  /*3db0*/  @P5 BRA `(.L_x_94) ;  /* 0x00000000000c5947 */ /* 0x000fea0003800000 */
[----:B------:R-:W5:Y:S02]  /*3dc0*/  LDG.E.U8 R148, desc[UR44][R20.64+0x18] ;  /* 0x0000182c14947981 */ /* 0x000f64000c1e1100 */
[----:B-----5:R-:W-:-:S05]  /*3dd0*/  PRMT R104, R148, 0x8880, RZ ;  /* 0x0000888094687816 */ /* 0x020fca00000000ff */
[----:B------:R-:W-:-:S07]  /*3de0*/  IMAD R23, R104, R141, RZ ;  /* 0x0000008d68177224 */ /* 0x000fce00078e02ff */
.L_x_94:
[----:B------:R-:W-:Y:S05]  /*3df0*/  BSYNC B1 ;  /* 0x0000000000017941 */ /* 0x000fea0003800000 */
.L_x_93:
        /* <DEDUP_REMOVED lines=9> */
.L_x_96:
[----:B------:R-:W-:Y:S05]  /*3e90*/  BSYNC B1 ;  /* 0x0000000000017941 */ /* 0x000fea0003800000 */
.L_x_95:
[----:B------:R-:W-:Y:S01]  /*3ea0*/  @!P4 IMAD R109, R109, R140, R23 ;  /* 0x0000008c6d6dc224 */ /* 0x000fe200078e0217 */
[----:B------:R-:W-:Y:S04]  /*3eb0*/  BSSY B1, `(.L_x_97) ;  /* 0x0000006000017945 */ /* 0x000fe80003800000 */
[----:B------:R0:W-:Y:S01]  /*3ec0*/  @!P4 STG.E.U8 desc[UR44][R10.64+0x19], R109 ;  /* 0x0000196d0a00c986 */ /* 0x0001e2000c10112c */
[----:B------:R-:W-:Y:S05]  /*3ed0*/  @P5 BRA `(.L_x_98) ;  /* 0x00000000000c5947 */ /* 0x000fea0003800000 */
[----:B------:R-:W5:Y:S02]  /*3ee0*/  LDG.E.U8 R148, desc[UR44][R128.64+0x18] ;  /* 0x0000182c80947981 */ /* 0x000f64000c1e1100 */
[----:B-----5:R-:W-:-:S05]  /*3ef0*/  PRMT R104, R148, 0x8880, RZ ;  /* 0x0000888094687816 */ /* 0x020fca00000000ff */
[----:B------:R-:W-:-:S07]  /*3f00*/  IMAD R23, R104, R141, RZ ;  /* 0x0000008d68177224 */ /* 0x000fce00078e02ff */
.L_x_98:
[----:B------:R-:W-:Y:S05]  /*3f10*/  BSYNC B1 ;  /* 0x0000000000017941 */ /* 0x000fea0003800000 */
.L_x_97:
        /* <DEDUP_REMOVED lines=9> */
.L_x_100:
[----:B------:R-:W-:Y:S05]  /*3fb0*/  BSYNC B1 ;  /* 0x0000000000017941 */ /* 0x000fea0003800000 */
.L_x_99:
[----:B------:R-:W-:Y:S01]  /*3fc0*/  @!P4 IMAD R111, R111, R140, R23 ;  /* 0x0000008c6f6fc224 */ /* 0x000fe200078e0217 */
[----:B------:R-:W-:Y:S04]  /*3fd0*/  BSSY B1, `(.L_x_101) ;  /* 0x0000006000017945 */ /* 0x000fe80003800000 */
[----:B------:R0:W-:Y:S01]  /*3fe0*/  @!P4 STG.E.U8 desc[UR44][R8.64+0x19], R111 ;  /* 0x0000196f0800c986 */ /* 0x0001e2000c10112c */
[----:B------:R-:W-:Y:S05]  /*3ff0*/  @P5 BRA `(.L_x_102) ;  /* 0x00000000000c5947 */ /* 0x000fea0003800000 */
[----:B------:R-:W5:Y:S02]  /*4000*/  LDG.E.U8 R148, desc[UR44][R12.64+0x20] ;  /* 0x0000202c0c947981 */ /* 0x000f64000c1e1100 */
[----:B-----5:R-:W-:-:S05]  /*4010*/  PRMT R104, R148, 0x8880, RZ ;  /* 0x0000888094687816 */ /* 0x020fca00000000ff */
[----:B------:R-:W-:-:S07]  /*4020*/  IMAD R23, R104, R141, RZ ;  /* 0x0000008d68177224 */ /* 0x000fce00078e02ff */
.L_x_102:
[----:B------:R-:W-:Y:S05]  /*4030*/  BSYNC B1 ;  /* 0x0000000000017941 */ /* 0x000fea0003800000 */
.L_x_101:
        /* <DEDUP_REMOVED lines=9> */
.L_x_104:
[----:B------:R-:W-:Y:S05]  /*40d0*/  BSYNC B1 ;  /* 0x0000000000017941 */ /* 0x000fea0003800000 */
.L_x_103:
[----:B------:R-:W-:Y:S01]  /*40e0*/  @!P4 IMAD R97, R97, R140, R23 ;  /* 0x0000008c6161c224 */ /* 0x000fe200078e0217 */
[----:B------:R-:W-:Y:S04]  /*40f0*/  BSSY B1, `(.L_x_105) ;  /* 0x0000006000017945 */ /* 0x000fe80003800000 */
[----:B------:R0:W-:Y:S01]  /*4100*/  @!P4 STG.E.U8 desc[UR44][R4.64+0x21], R97 ;  /* 0x000021610400c986 */ /* 0x0001e2000c10112c */
[----:B------:R-:W-:Y:S05]  /*4110*/  @P5 BRA `(.L_x_106) ;  /* 0x00000000000c5947 */ /* 0x000fea0003800000 */
[----:B------:R-:W5:Y:S02]  /*4120*/  LDG.E.U8 R148, desc[UR44][R14.64+0x20] ;  /* 0x0000202c0e947981 */ /* 0x000f64000c1e1100 */
[----:B-----5:R-:W-:-:S05]  /*4130*/  PRMT R96, R148, 0x8880, RZ ;  /* 0x0000888094607816 */ /* 0x020fca00000000ff */
[----:B------:R-:W-:-:S07]  /*4140*/  IMAD R23, R96, R141, RZ ;  /* 0x0000008d60177224 */ /* 0x000fce00078e02ff */
.L_x_106:
[----:B------:R-:W-:Y:S05]  /*4150*/  BSYNC B1 ;  /* 0x0000000000017941 */ /* 0x000fea0003800000 */
.L_x_105:
        /* <DEDUP_REMOVED lines=9> */
.L_x_108:
[----:B------:R-:W-:Y:S05]  /*41f0*/  BSYNC B1 ;  /* 0x0000000000017941 */ /* 0x000fea0003800000 */
.L_x_107:
[----:B------:R-:W-:Y:S01]  /*4200*/  @!P4 IMAD R99, R99, R140, R23 ;  /* 0x0000008c6363c224 */ /* 0x000fe200078e0217 */
[----:B------:R-:W-:Y:S04]  /*4210*/  BSSY B1, `(.L_x_109) ;  /* 0x0000006000017945 */ /* 0x000fe80003800000 */
[----:B------:R0:W-:Y:S01]  /*4220*/  @!P4 STG.E.U8 desc[UR44][R6.64+0x21], R99 ;  /* 0x000021630600c986 */ /* 0x0001e2000c10112c */
[----:B------:R-:W-:Y:S05]  /*4230*/  @P5 BRA `(.L_x_110) ;  /* 0x00000000000c5947 */ /* 0x000fea0003800000 */
[----:B------:R-:W5:Y:S02]  /*4240*/  LDG.E.U8 R148, desc[UR44][R12.64+0x28] ;  /* 0x0000282c0c947981 */ /* 0x000f64000c1e1100 */
[----:B-----5:R-:W-:-:S05]  /*4250*/  PRMT R96, R148, 0x8880, RZ ;  /* 0x0000888094607816 */ /* 0x020fca00000000ff */
[----:B------:R-:W-:-:S07]  /*4260*/  IMAD R23, R96, R141, RZ ;  /* 0x0000008d60177224 */ /* 0x000fce00078e02ff */
.L_x_110:
[----:B------:R-:W-:Y:S05]  /*4270*/  BSYNC B1 ;  /* 0x0000000000017941 */ /* 0x000fea0003800000 */
.L_x_109:
        /* <DEDUP_REMOVED lines=9> */
.L_x_112:
[----:B------:R-:W-:Y:S05]  /*4310*/  BSYNC B1 ;  /* 0x0000000000017941 */ /* 0x000fea0003800000 */
.L_x_111:
[----:B------:R-:W-:Y:S01]  /*4320*/  @!P4 IMAD R101, R101, R140, R23 ;  /* 0x0000008c6565c224 */ /* 0x000fe200078e0217 */
[----:B------:R-:W-:Y:S04]  /*4330*/  BSSY B1, `(.L_x_113) ;  /* 0x0000006000017945 */ /* 0x000fe80003800000 */
[----:B------:R0:W-:Y:S01]  /*4340*/  @!P4 STG.E.U8 desc[UR44][R4.64+0x29], R101 ;  /* 0x000029650400c986 */ /* 0x0001e2000c10112c */
[----:B------:R-:W-:Y:S05]  /*4350*/  @P5 BRA `(.L_x_114) ;  /* 0x00000000000c5947 */ /* 0x000fea0003800000 */
[----:B------:R-:W5:Y:S02]  /*4360*/  LDG.E.U8 R148, desc[UR44][R14.64+0x28] ;  /* 0x0000282c0e947981 */ /* 0x000f64000c1e1100 */
[----:B-----5:R-:W-:-:S05]  /*4370*/  PRMT R96, R148, 0x8880, RZ ;  /* 0x0000888094607816 */ /* 0x020fca00000000ff */
[----:B------:R-:W-:-:S07]  /*4380*/  IMAD R23, R96, R141, RZ ;  /* 0x0000008d60177224 */ /* 0x000fce00078e02ff */
.L_x_114:
[----:B------:R-:W-:Y:S05]  /*4390*/  BSYNC B1 ;  /* 0x0000000000017941 */ /* 0x000fea0003800000 */
.L_x_113:
        /* <DEDUP_REMOVED lines=9> */
.L_x_116:
[----:B------:R-:W-:Y:S05]  /*4430*/  BSYNC B1 ;  /* 0x0000000000017941 */ /* 0x000fea0003800000 */
.L_x_115:
[----:B------:R-:W-:Y:S01]  /*4440*/  @!P4 IMAD R103, R103, R140, R23 ;  /* 0x0000008c6767c224 */ /* 0x000fe200078e0217 */
[----:B------:R-:W-:Y:S04]  /*4450*/  BSSY B1, `(.L_x_117) ;  /* 0x0000006000017945 */ /* 0x000fe80003800000 */
[----:B------:R0:W-:Y:S01]  /*4460*/  @!P4 STG.E.U8 desc[UR44][R6.64+0x29], R103 ;  /* 0x000029670600c986 */ /* 0x0001e2000c10112c */
[----:B------:R-:W-:Y:S05]  /*4470*/  @P5 BRA `(.L_x_118) ;  /* 0x00000000000c5947 */ /* 0x000fea0003800000 */
[----:B------:R-:W5:Y:S02]  /*4480*/  LDG.E.U8 R148, desc[UR44][R20.64+0x20] ;  /* 0x0000202c14947981 */ /* 0x000f64000c1e1100 */
[----:B-----5:R-:W-:-:S05]  /*4490*/  PRMT R96, R148, 0x8880, RZ ;  /* 0x0000888094607816 */ /* 0x020fca00000000ff */
[----:B------:R-:W-:-:S07]  /*44a0*/  IMAD R23, R96, R141, RZ ;  /* 0x0000008d60177224 */ /* 0x000fce00078e02ff */
.L_x_118:
[----:B------:R-:W-:Y:S05]  /*44b0*/  BSYNC B1 ;  /* 0x0000000000017941 */ /* 0x000fea0003800000 */
.L_x_117:
        /* <DEDUP_REMOVED lines=9> */
.L_x_120:
[----:B------:R-:W-:Y:S05]  /*4550*/  BSYNC B1 ;  /* 0x0000000000017941 */ /* 0x000fea0003800000 */
.L_x_119:
[----:B------:R-:W-:Y:S01]  /*4560*/  @!P4 IMAD R89, R89, R140, R23 ;  /* 0x0000008c5959c224 */ /* 0x000fe200078e0217 */
[----:B------:R-:W-:Y:S04]  /*4570*/  BSSY B1, `(.L_x_121) ;  /* 0x0000006000017945 */ /* 0x000fe80003800000 */
[----:B------:R0:W-:Y:S01]  /*4580*/  @!P4 STG.E.U8 desc[UR44][R10.64+0x21], R89 ;  /* 0x000021590a00c986 */ /* 0x0001e2000c10112c */
[----:B------:R-:W-:Y:S05]  /*4590*/  @P5 BRA `(.L_x_122) ;  /* 0x00000000000c5947 */ /* 0x000fea0003800000 */
[----:B------:R-:W5:Y:S02]  /*45a0*/  LDG.E.U8 R148, desc[UR44][R128.64+0x20] ;  /* 0x0000202c80947981 */ /* 0x000f64000c1e1100 */
[----:B-----5:R-:W-:-:S05]  /*45b0*/  PRMT R88, R148, 0x8880, RZ ;  /* 0x0000888094587816 */ /* 0x020fca00000000ff */
[----:B------:R-:W-:-:S07]  /*45c0*/  IMAD R23, R88, R141, RZ ;  /* 0x0000008d58177224 */ /* 0x000fce00078e02ff */
.L_x_122:
[----:B------:R-:W-:Y:S05]  /*45d0*/  BSYNC B1 ;  /* 0x0000000000017941 */ /* 0x000fea0003800000 */
.L_x_121:
        /* <DEDUP_REMOVED lines=9> */
.L_x_124:
[----:B------:R-:W-:Y:S05]  /*4670*/  BSYNC B1 ;  /* 0x0000000000017941 */ /* 0x000fea0003800000 */
.L_x_123:
[----:B------:R-:W-:Y:S01]  /*4680*/  @!P4 IMAD R91, R91, R140, R23 ;  /* 0x0000008c5b5bc224 */ /* 0x000fe200078e0217 */
[----:B------:R-:W-:Y:S04]  /*4690*/  BSSY B1, `(.L_x_125) ;  /* 0x0000006000017945 */ /* 0x000fe80003800000 */
[----:B------:R0:W-:Y:S01]  /*46a0*/  @!P4 STG.E.U8 desc[UR44][R8.64+0x21], R91 ;  /* 0x0000215b0800c986 */ /* 0x0001e2000c10112c */
[----:B------:R-:W-:Y:S05]  /*46b0*/  @P5 BRA `(.L_x_126) ;  /* 0x00000000000c5947 */ /* 0x000fea0003800000 */
[----:B------:R-:W5:Y:S02]  /*46c0*/  LDG.E.U8 R148, desc[UR44][R20.64+0x28] ;  /* 0x0000282c14947981 */ /* 0x000f64000c1e1100 */
[----:B-----5:R-:W-:-:S05]  /*46d0*/  PRMT R88, R148, 0x8880, RZ ;  /* 0x0000888094587816 */ /* 0x020fca00000000ff */
[----:B------:R-:W-:-:S07]  /*46e0*/  IMAD R23, R88, R141, RZ ;  /* 0x0000008d58177224 */ /* 0x000fce00078e02ff */
.L_x_126:
[----:B------:R-:W-:Y:S05]  /*46f0*/  BSYNC B1 ;  /* 0x0000000000017941 */ /* 0x000fea0003800000 */
.L_x_125:
        /* <DEDUP_REMOVED lines=9> */
.L_x_128:
[----:B------:R-:W-:Y:S05]  /*4790*/  BSYNC B1 ;  /* 0x0000000000017941 */ /* 0x000fea0003800000 */
.L_x_127:
[----:B------:R-:W-:Y:S01]  /*47a0*/  @!P4 IMAD R93, R93, R140, R23 ;  /* 0x0000008c5d5dc224 */ /* 0x000fe200078e0217 */
[----:B------:R-:W-:Y:S04]  /*47b0*/  BSSY B1, `(.L_x_129) ;  /* 0x0000006000017945 */ /* 0x000fe80003800000 */
[----:B------:R0:W-:Y:S01]  /*47c0*/  @!P4 STG.E.U8 desc[UR44][R10.64+0x29], R93 ;  /* 0x0000295d0a00c986 */ /* 0x0001e2000c10112c */
[----:B------:R-:W-:Y:S05]  /*47d0*/  @P5 BRA `(.L_x_130) ;  /* 0x00000000000c5947 */ /* 0x000fea0003800000 */
[----:B------:R-:W5:Y:S02]  /*47e0*/  LDG.E.U8 R148, desc[UR44][R128.64+0x28] ;  /* 0x0000282c80947981 */ /* 0x000f64000c1e1100 */
[----:B-----5:R-:W-:-:S05]  /*47f0*/  PRMT R88, R148, 0x8880, RZ ;  /* 0x0000888094587816 */ /* 0x020fca00000000ff */
[----:B------:R-:W-:-:S07]  /*4800*/  IMAD R23, R88, R141, RZ ;  /* 0x0000008d58177224 */ /* 0x000fce00078e02ff */
.L_x_130:
[----:B------:R-:W-:Y:S05]  /*4810*/  BSYNC B1 ;  /* 0x0000000000017941 */ /* 0x000fea0003800000 */
.L_x_129:
        /* <DEDUP_REMOVED lines=9> */
.L_x_132:
[----:B------:R-:W-:Y:S05]  /*48b0*/  BSYNC B1 ;  /* 0x0000000000017941 */ /* 0x000fea0003800000 */
.L_x_131:
[----:B------:R-:W-:Y:S01]  /*48c0*/  @!P4 IMAD R95, R95, R140, R23 ;  /* 0x0000008c5f5fc224 */ /* 0x000fe200078e0217 */
[----:B------:R-:W-:Y:S04]  /*48d0*/  BSSY B1, `(.L_x_133) ;  /* 0x0000006000017945 */ /* 0x000fe80003800000 */
[----:B------:R0:W-:Y:S01]  /*48e0*/  @!P4 STG.E.U8 desc[UR44][R8.64+0x29], R95 ;  /* 0x0000295f0800c986 */ /* 0x0001e2000c10112c */
[----:B------:R-:W-:Y:S05]  /*48f0*/  @P5 BRA `(.L_x_134) ;  /* 0x00000000000c5947 */ /* 0x000fea0003800000 */
[----:B------:R-:W5:Y:S02]  /*4900*/  LDG.E.U8 R148, desc[UR44][R12.64+0x30] ;  /* 0x0000302c0c947981 */ /* 0x000f64000c1e1100 */
[----:B-----5:R-:W-:-:S05]  /*4910*/  PRMT R88, R148, 0x8880, RZ ;  /* 0x0000888094587816 */ /* 0x020fca00000000ff */
[----:B------:R-:W-:-:S07]  /*4920*/  IMAD R23, R88, R141, RZ ;  /* 0x0000008d58177224 */ /* 0x000fce00078e02ff */
.L_x_134:
[----:B------:R-:W-:Y:S05]  /*4930*/  BSYNC B1 ;  /* 0x0000000000017941 */ /* 0x000fea0003800000 */
.L_x_133:
        /* <DEDUP_REMOVED lines=9> */
.L_x_136:
[----:B------:R-:W-:Y:S05]  /*49d0*/  BSYNC B1 ;  /* 0x0000000000017941 */ /* 0x000fea0003800000 */
.L_x_135:
[----:B------:R-:W-:Y:S01]  /*49e0*/  @!P4 IMAD R81, R81, R140, R23 ;  /* 0x0000008c5151c224 */ /* 0x000fe200078e0217 */
[----:B------:R-:W-:Y:S04]  /*49f0*/  BSSY B1, `(.L_x_137) ;  /* 0x0000006000017945 */ /* 0x000fe80003800000 */
[----:B------:R0:W-:Y:S01]  /*4a00*/  @!P4 STG.E.U8 desc[UR44][R4.64+0x31], R81 ;  /* 0x000031510400c986 */ /* 0x0001e2000c10112c */
[----:B------:R-:W-:Y:S05]  /*4a10*/  @P5 BRA `(.L_x_138) ;  /* 0x00000000000c5947 */ /* 0x000fea0003800000 */
[----:B------:R-:W5:Y:S02]  /*4a20*/  LDG.E.U8 R148, desc[UR44][R14.64+0x30] ;  /* 0x0000302c0e947981 */ /* 0x000f64000c1e1100 */
[----:B-----5:R-:W-:-:S05]  /*4a30*/  PRMT R80, R148, 0x8880, RZ ;  /* 0x0000888094507816 */ /* 0x020fca00000000ff */
[----:B------:R-:W-:-:S07]  /*4a40*/  IMAD R23, R80, R141, RZ ;  /* 0x0000008d50177224 */ /* 0x000fce00078e02ff */
.L_x_138:
[----:B------:R-:W-:Y:S05]  /*4a50*/  BSYNC B1 ;  /* 0x0000000000017941 */ /* 0x000fea0003800000 */
.L_x_137:
        /* <DEDUP_REMOVED lines=9> */
.L_x_140:
[----:B------:R-:W-:Y:S05]  /*4af0*/  BSYNC B1 ;  /* 0x0000000000017941 */ /* 0x000fea0003800000 */
.L_x_139:
[----:B------:R-:W-:Y:S01]  /*4b00*/  @!P4 IMAD R83, R83, R140, R23 ;  /* 0x0000008c5353c224 */ /* 0x000fe200078e0217 */
[----:B------:R-:W-:Y:S04]  /*4b10*/  BSSY B1, `(.L_x_141) ;  /* 0x0000006000017945 */ /* 0x000fe80003800000 */
[----:B------:R0:W-:Y:S01]  /*4b20*/  @!P4 STG.E.U8 desc[UR44][R6.64+0x31], R83 ;  /* 0x000031530600c986 */ /* 0x0001e2000c10112c */
[----:B------:R-:W-:Y:S05]  /*4b30*/  @P5 BRA `(.L_x_142) ;  /* 0x00000000000c5947 */ /* 0x000fea0003800000 */
[----:B------:R-:W5:Y:S02]  /*4b40*/  LDG.E.U8 R148, desc[UR44][R12.64+0x38] ;  /* 0x0000382c0c947981 */ /* 0x000f64000c1e1100 */
[----:B-----5:R-:W-:-:S05]  /*4b50*/  PRMT R80, R148, 0x8880, RZ ;  /* 0x0000888094507816 */ /* 0x020fca00000000ff */
[----:B------:R-:W-:-:S07]  /*4b60*/  IMAD R23, R80, R141, RZ ;  /* 0x0000008d50177224 */ /* 0x000fce00078e02ff */
.L_x_142:
[----:B------:R-:W-:Y:S05]  /*4b70*/  BSYNC B1 ;  /* 0x0000000000017941 */ /* 0x000fea0003800000 */
.L_x_141:
        /* <DEDUP_REMOVED lines=9> */
.L_x_144:
[----:B------:R-:W-:Y:S05]  /*4c10*/  BSYNC B1 ;  /* 0x0000000000017941 */ /* 0x000fea0003800000 */
.L_x_143:
[----:B------:R-:W-:Y:S01]  /*4c20*/  @!P4 IMAD R85, R85, R140, R23 ;  /* 0x0000008c5555c224 */ /* 0x000fe200078e0217 */
[----:B------:R-:W-:Y:S04]  /*4c30*/  BSSY B1, `(.L_x_145) ;  /* 0x0000006000017945 */ /* 0x000fe80003800000 */
[----:B------:R0:W-:Y:S01]  /*4c40*/  @!P4 STG.E.U8 desc[UR44][R4.64+0x39], R85 ;  /* 0x000039550400c986 */ /* 0x0001e2000c10112c */
[----:B------:R-:W-:Y:S05]  /*4c50*/  @P5 BRA `(.L_x_146) ;  /* 0x00000000000c5947 */ /* 0x000fea0003800000 */
[----:B------:R-:W5:Y:S02]  /*4c60*/  LDG.E.U8 R148, desc[UR44][R14.64+0x38] ;  /* 0x0000382c0e947981 */ /* 0x000f64000c1e1100 */
[----:B-----5:R-:W-:-:S05]  /*4c70*/  PRMT R80, R148, 0x8880, RZ ;  /* 0x0000888094507816 */ /* 0x020fca00000000ff */
[----:B------:R-:W-:-:S07]  /*4c80*/  IMAD R23, R80, R141, RZ ;  /* 0x0000008d50177224 */ /* 0x000fce00078e02ff */
.L_x_146:
[----:B------:R-:W-:Y:S05]  /*4c90*/  BSYNC B1 ;  /* 0x0000000000017941 */ /* 0x000fea0003800000 */
.L_x_145:
        /* <DEDUP_REMOVED lines=9> */
.L_x_148:
[----:B------:R-:W-:Y:S05]  /*4d30*/  BSYNC B1 ;  /* 0x0000000000017941 */ /* 0x000fea0003800000 */
.L_x_147:
[----:B------:R-:W-:Y:S01]  /*4d40*/  @!P4 IMAD R87, R87, R140, R23 ;  /* 0x0000008c5757c224 */ /* 0x000fe200078e0217 */
[----:B------:R-:W-:Y:S04]  /*4d50*/  BSSY B1, `(.L_x_149) ;  /* 0x0000006000017945 */ /* 0x000fe80003800000 */
[----:B------:R0:W-:Y:S01]  /*4d60*/  @!P4 STG.E.U8 desc[UR44][R6.64+0x39], R87 ;  /* 0x000039570600c986 */ /* 0x0001e2000c10112c */
[----:B------:R-:W-:Y:S05]  /*4d70*/  @P5 BRA `(.L_x_150) ;  /* 0x00000000000c5947 */ /* 0x000fea0003800000 */
[----:B------:R-:W5:Y:S02]  /*4d80*/  LDG.E.U8 R148, desc[UR44][R20.64+0x30] ;  /* 0x0000302c14947981 */ /* 0x000f64000c1e1100 */
[----:B-----5:R-:W-:-:S05]  /*4d90*/  PRMT R80, R148, 0x8880, RZ ;  /* 0x0000888094507816 */ /* 0x020fca00000000ff */
[----:B------:R-:W-:-:S07]  /*4da0*/  IMAD R23, R80, R141, RZ ;  /* 0x0000008d50177224 */ /* 0x000fce00078e02ff */
.L_x_150:
[----:B------:R-:W-:Y:S05]  /*4db0*/  BSYNC B1 ;  /* 0x0000000000017941 */ /* 0x000fea0003800000 */
.L_x_149:
        /* <DEDUP_REMOVED lines=9> */
.L_x_152:
[----:B------:R-:W-:Y:S05]  /*4e50*/  BSYNC B1 ;  /* 0x0000000000017941 */ /* 0x000fea0003800000 */
.L_x_151:
[----:B------:R-:W-:Y:S01]  /*4e60*/  @!P4 IMAD R73, R73, R140, R23 ;  /* 0x0000008c4949c224 */ /* 0x000fe200078e0217 */
[----:B------:R-:W-:Y:S04]  /*4e70*/  BSSY B1, `(.L_x_153) ;  /* 0x0000006000017945 */ /* 0x000fe80003800000 */
[----:B------:R0:W-:Y:S01]  /*4e80*/  @!P4 STG.E.U8 desc[UR44][R10.64+0x31], R73 ;  /* 0x000031490a00c986 */ /* 0x0001e2000c10112c */
[----:B------:R-:W-:Y:S05]  /*4e90*/  @P5 BRA `(.L_x_154) ;  /* 0x00000000000c5947 */ /* 0x000fea0003800000 */
[----:B------:R-:W5:Y:S02]  /*4ea0*/  LDG.E.U8 R148, desc[UR44][R128.64+0x30] ;  /* 0x0000302c80947981 */ /* 0x000f64000c1e1100 */
[----:B-----5:R-:W-:-:S05]  /*4eb0*/  PRMT R72, R148, 0x8880, RZ ;  /* 0x0000888094487816 */ /* 0x020fca00000000ff */
[----:B------:R-:W-:-:S07]  /*4ec0*/  IMAD R23, R72, R141, RZ ;  /* 0x0000008d48177224 */ /* 0x000fce00078e02ff */
.L_x_154:
[----:B------:R-:W-:Y:S05]  /*4ed0*/  BSYNC B1 ;  /* 0x0000000000017941 */ /* 0x000fea0003800000 */
.L_x_153:
        /* <DEDUP_REMOVED lines=9> */
.L_x_156:
[----:B------:R-:W-:Y:S05]  /*4f70*/  BSYNC B1 ;  /* 0x0000000000017941 */ /* 0x000fea0003800000 */
.L_x_155:
[----:B------:R-:W-:Y:S01]  /*4f80*/  @!P4 IMAD R75, R75, R140, R23 ;  /* 0x0000008c4b4bc224 */ /* 0x000fe200078e0217 */
[----:B------:R-:W-:Y:S04]  /*4f90*/  BSSY B1, `(.L_x_157) ;  /* 0x0000006000017945 */ /* 0x000fe80003800000 */
[----:B------:R0:W-:Y:S01]  /*4fa0*/  @!P4 STG.E.U8 desc[UR44][R8.64+0x31], R75 ;  /* 0x0000314b0800c986 */ /* 0x0001e2000c10112c */
[----:B------:R-:W-:Y:S05]  /*4fb0*/  @P5 BRA `(.L_x_158) ;  /* 0x00000000000c5947 */ /* 0x000fea0003800000 */
[----:B------:R-:W5:Y:S02]  /*4fc0*/  LDG.E.U8 R148, desc[UR44][R20.64+0x38] ;  /* 0x0000382c14947981 */ /* 0x000f64000c1e1100 */
[----:B-----5:R-:W-:-:S05]  /*4fd0*/  PRMT R72, R148, 0x8880, RZ ;  /* 0x0000888094487816 */ /* 0x020fca00000000ff */
[----:B------:R-:W-:-:S07]  /*4fe0*/  IMAD R23, R72, R141, RZ ;  /* 0x0000008d48177224 */ /* 0x000fce00078e02ff */
.L_x_158:
[----:B------:R-:W-:Y:S05]  /*4ff0*/  BSYNC B1 ;  /* 0x0000000000017941 */ /* 0x000fea0003800000 */
.L_x_157:
        /* <DEDUP_REMOVED lines=9> */
.L_x_160:
[----:B------:R-:W-:Y:S05]  /*5090*/  BSYNC B1 ;  /* 0x0000000000017941 */ /* 0x000fea0003800000 */
.L_x_159:
[----:B------:R-:W-:Y:S01]  /*50a0*/  @!P4 IMAD R77, R77, R140, R23 ;  /* 0x0000008c4d4dc224 */ /* 0x000fe200078e0217 */
[----:B------:R-:W-:Y:S04]  /*50b0*/  BSSY B1, `(.L_x_161) ;  /* 0x0000006000017945 */ /* 0x000fe80003800000 */
[----:B------:R0:W-:Y:S01]  /*50c0*/  @!P4 STG.E.U8 desc[UR44][R10.64+0x39], R77 ;  /* 0x0000394d0a00c986 */ /* 0x0001e2000c10112c */
[----:B------:R-:W-:Y:S05]  /*50d0*/  @P5 BRA `(.L_x_162) ;  /* 0x00000000000c5947 */ /* 0x000fea0003800000 */
[----:B------:R-:W5:Y:S02]  /*50e0*/  LDG.E.U8 R148, desc[UR44][R128.64+0x38] ;  /* 0x0000382c80947981 */ /* 0x000f64000c1e1100 */
[----:B-----5:R-:W-:-:S05]  /*50f0*/  PRMT R72, R148, 0x8880, RZ ;  /* 0x0000888094487816 */ /* 0x020fca00000000ff */
[----:B------:R-:W-:-:S07]  /*5100*/  IMAD R23, R72, R141, RZ ;  /* 0x0000008d48177224 */ /* 0x000fce00078e02ff */
.L_x_162:
[----:B------:R-:W-:Y:S05]  /*5110*/  BSYNC B1 ;  /* 0x0000000000017941 */ /* 0x000fea0003800000 */
.L_x_161:
        /* <DEDUP_REMOVED lines=9> */
.L_x_164:
[----:B------:R-:W-:Y:S05]  /*51b0*/  BSYNC B1 ;  /* 0x0000000000017941 */ /* 0x000fea0003800000 */
.L_x_163:
[----:B------:R-:W-:Y:S01]  /*51c0*/  @!P4 IMAD R79, R79, R140, R23 ;  /* 0x0000008c4f4fc224 */ /* 0x000fe200078e0217 */
[----:B------:R-:W-:Y:S04]  /*51d0*/  BSSY B1, `(.L_x_165) ;  /* 0x0000006000017945 */ /* 0x000fe80003800000 */
[----:B------:R0:W-:Y:S01]  /*51e0*/  @!P4 STG.E.U8 desc[UR44][R8.64+0x39], R79 ;  /* 0x0000394f0800c986 */ /* 0x0001e2000c10112c */
[----:B------:R-:W-:Y:S05]  /*51f0*/  @P5 BRA `(.L_x_166) ;  /* 0x00000000000c5947 */ /* 0x000fea0003800000 */
[----:B------:R-:W5:Y:S02]  /*5200*/  LDG.E.U8 R148, desc[UR44][R12.64+0x40] ;  /* 0x0000402c0c947981 */ /* 0x000f64000c1e1100 */
[----:B-----5:R-:W-:-:S05]  /*5210*/  PRMT R72, R148, 0x8880, RZ ;  /* 0x0000888094487816 */ /* 0x020fca00000000ff */
[----:B------:R-:W-:-:S07]  /*5220*/  IMAD R23, R72, R141, RZ ;  /* 0x0000008d48177224 */ /* 0x000fce00078e02ff */
.L_x_166:
[----:B------:R-:W-:Y:S05]  /*5230*/  BSYNC B1 ;  /* 0x0000000000017941 */ /* 0x000fea0003800000 */
.L_x_165:
        /* <DEDUP_REMOVED lines=9> */
.L_x_168:
[----:B------:R-:W-:Y:S05]  /*52d0*/  BSYNC B1 ;  /* 0x0000000000017941 */ /* 0x000fea0003800000 */
.L_x_167:
[----:B------:R-:W-:Y:S01]  /*52e0*/  @!P4 IMAD R65, R65, R140, R23 ;  /* 0x0000008c4141c224 */ /* 0x000fe200078e0217 */
[----:B------:R-:W-:Y:S04]  /*52f0*/  BSSY B1, `(.L_x_169) ;  /* 0x0000006000017945 */ /* 0x000fe80003800000 */
[----:B------:R0:W-:Y:S01]  /*5300*/  @!P4 STG.E.U8 desc[UR44][R4.64+0x41], R65 ;  /* 0x000041410400c986 */ /* 0x0001e2000c10112c */
[----:B------:R-:W-:Y:S05]  /*5310*/  @P5 BRA `(.L_x_170) ;  /* 0x00000000000c5947 */ /* 0x000fea0003800000 */
[----:B------:R-:W5:Y:S02]  /*5320*/  LDG.E.U8 R148, desc[UR44][R14.64+0x40] ;  /* 0x0000402c0e947981 */ /* 0x000f64000c1e1100 */
[----:B-----5:R-:W-:-:S05]  /*5330*/  PRMT R64, R148, 0x8880, RZ ;  /* 0x0000888094407816 */ /* 0x020fca00000000ff */
[----:B------:R-:W-:-:S07]  /*5340*/  IMAD R23, R64, R141, RZ ;  /* 0x0000008d40177224 */ /* 0x000fce00078e02ff */
.L_x_170:
[----:B------:R-:W-:Y:S05]  /*5350*/  BSYNC B1 ;  /* 0x0000000000017941 */ /* 0x000fea0003800000 */
.L_x_169:
        /* <DEDUP_REMOVED lines=9> */
.L_x_172:
[----:B------:R-:W-:Y:S05]  /*53f0*/  BSYNC B1 ;  /* 0x0000000000017941 */ /* 0x000fea0003800000 */
.L_x_171:
[----:B------:R-:W-:Y:S01]  /*5400*/  @!P4 IMAD R67, R67, R140, R23 ;  /* 0x0000008c4343c224 */ /* 0x000fe200078e0217 */
[----:B------:R-:W-:Y:S04]  /*5410*/  BSSY B1, `(.L_x_173) ;  /* 0x0000006000017945 */ /* 0x000fe80003800000 */
[----:B------:R0:W-:Y:S01]  /*5420*/  @!P4 STG.E.U8 desc[UR44][R6.64+0x41], R67 ;  /* 0x000041430600c986 */ /* 0x0001e2000c10112c */
[----:B------:R-:W-:Y:S05]  /*5430*/  @P5 BRA `(.L_x_174) ;  /* 0x00000000000c5947 */ /* 0x000fea0003800000 */
[----:B------:R-:W5:Y:S02]  /*5440*/  LDG.E.U8 R148, desc[UR44][R12.64+0x48] ;  /* 0x0000482c0c947981 */ /* 0x000f64000c1e1100 */
[----:B-----5:R-:W-:-:S05]  /*5450*/  PRMT R64, R148, 0x8880, RZ ;  /* 0x0000888094407816 */ /* 0x020fca00000000ff */
[----:B------:R-:W-:-:S07]  /*5460*/  IMAD R23, R64, R141, RZ ;  /* 0x0000008d40177224 */ /* 0x000fce00078e02ff */
.L_x_174:
[----:B------:R-:W-:Y:S05]  /*5470*/  BSYNC B1 ;  /* 0x0000000000017941 */ /* 0x000fea0003800000 */
.L_x_173:
        /* <DEDUP_REMOVED lines=9> */
.L_x_176:
[----:B------:R-:W-:Y:S05]  /*5510*/  BSYNC B1 ;  /* 0x0000000000017941 */ /* 0x000fea0003800000 */
.L_x_175:
[----:B------:R-:W-:Y:S01]  /*5520*/  @!P4 IMAD R69, R69, R140, R23 ;  /* 0x0000008c4545c224 */ /* 0x000fe200078e0217 */
[----:B------:R-:W-:Y:S04]  /*5530*/  BSSY B1, `(.L_x_177) ;  /* 0x0000006000017945 */ /* 0x000fe80003800000 */
[----:B------:R0:W-:Y:S01]  /*5540*/  @!P4 STG.E.U8 desc[UR44][R4.64+0x49], R69 ;  /* 0x000049450400c986 */ /* 0x0001e2000c10112c */
[----:B------:R-:W-:Y:S05]  /*5550*/  @P5 BRA `(.L_x_178) ;  /* 0x00000000000c5947 */ /* 0x000fea0003800000 */
[----:B------:R-:W5:Y:S02]  /*5560*/  LDG.E.U8 R148, desc[UR44][R14.64+0x48] ;  /* 0x0000482c0e947981 */ /* 0x000f64000c1e1100 */
[----:B-----5:R-:W-:-:S05]  /*5570*/  PRMT R64, R148, 0x8880, RZ ;  /* 0x0000888094407816 */ /* 0x020fca00000000ff */
[----:B------:R-:W-:-:S07]  /*5580*/  IMAD R23, R64, R141, RZ ;  /* 0x0000008d40177224 */ /* 0x000fce00078e02ff */
.L_x_178:
[----:B------:R-:W-:Y:S05]  /*5590*/  BSYNC B1 ;  /* 0x0000000000017941 */ /* 0x000fea0003800000 */
.L_x_177:
        /* <DEDUP_REMOVED lines=9> */
.L_x_180:
[----:B------:R-:W-:Y:S05]  /*5630*/  BSYNC B1 ;  /* 0x0000000000017941 */ /* 0x000fea0003800000 */
.L_x_179:
[----:B------:R-:W-:Y:S01]  /*5640*/  @!P4 IMAD R71, R71, R140, R23 ;  /* 0x0000008c4747c224 */ /* 0x000fe200078e0217 */
[----:B------:R-:W-:Y:S04]  /*5650*/  BSSY B1, `(.L_x_181) ;  /* 0x0000006000017945 */ /* 0x000fe80003800000 */
[----:B------:R0:W-:Y:S01]  /*5660*/  @!P4 STG.E.U8 desc[UR44][R6.64+0x49], R71 ;  /* 0x000049470600c986 */ /* 0x0001e2000c10112c */
[----:B------:R-:W-:Y:S05]  /*5670*/  @P5 BRA `(.L_x_182) ;  /* 0x00000000000c5947 */ /* 0x000fea0003800000 */
[----:B------:R-:W5:Y:S02]  /*5680*/  LDG.E.U8 R148, desc[UR44][R20.64+0x40] ;  /* 0x0000402c14947981 */ /* 0x000f64000c1e1100 */
[----:B-----5:R-:W-:-:S05]  /*5690*/  PRMT R64, R148, 0x8880, RZ ;  /* 0x0000888094407816 */ /* 0x020fca00000000ff */
[----:B------:R-:W-:-:S07]  /*56a0*/  IMAD R23, R64, R141, RZ ;  /* 0x0000008d40177224 */ /* 0x000fce00078e02ff */
.L_x_182:
[----:B------:R-:W-:Y:S05]  /*56b0*/  BSYNC B1 ;  /* 0x0000000000017941 */ /* 0x000fea0003800000 */
.L_x_181:
        /* <DEDUP_REMOVED lines=9> */
.L_x_184:
[----:B------:R-:W-:Y:S05]  /*5750*/  BSYNC B1 ;  /* 0x0000000000017941 */ /* 0x000fea0003800000 */
.L_x_183:
[----:B------:R-:W-:Y:S01]  /*5760*/  @!P4 IMAD R57, R57, R140, R23 ;  /* 0x0000008c3939c224 */ /* 0x000fe200078e0217 */
[----:B------:R-:W-:Y:S04]  /*5770*/  BSSY B1, `(.L_x_185) ;  /* 0x0000006000017945 */ /* 0x000fe80003800000 */
[----:B------:R0:W-:Y:S01]  /*5780*/  @!P4 STG.E.U8 desc[UR44][R10.64+0x41], R57 ;  /* 0x000041390a00c986 */ /* 0x0001e2000c10112c */
[----:B------:R-:W-:Y:S05]  /*5790*/  @P5 BRA `(.L_x_186) ;  /* 0x00000000000c5947 */ /* 0x000fea0003800000 */
[----:B------:R-:W5:Y:S02]  /*57a0*/  LDG.E.U8 R148, desc[UR44][R128.64+0x40] ;  /* 0x0000402c80947981 */ /* 0x000f64000c1e1100 */
[----:B-----5:R-:W-:-:S05]  /*57b0*/  PRMT R56, R148, 0x8880, RZ ;  /* 0x0000888094387816 */ /* 0x020fca00000000ff */
[----:B------:R-:W-:-:S07]  /*57c0*/  IMAD R23, R56, R141, RZ ;  /* 0x0000008d38177224 */ /* 0x000fce00078e02ff */
.L_x_186:
[----:B------:R-:W-:Y:S05]  /*57d0*/  BSYNC B1 ;  /* 0x0000000000017941 */ /* 0x000fea0003800000 */
.L_x_185:
        /* <DEDUP_REMOVED lines=9> */
.L_x_188:
[----:B------:R-:W-:Y:S05]  /*5870*/  BSYNC B1 ;  /* 0x0000000000017941 */ /* 0x000fea0003800000 */
.L_x_187:
[----:B------:R-:W-:Y:S01]  /*5880*/  @!P4 IMAD R59, R59, R140, R23 ;  /* 0x0000008c3b3bc224 */ /* 0x000fe200078e0217 */
[----:B------:R-:W-:Y:S04]  /*5890*/  BSSY B1, `(.L_x_189) ;  /* 0x0000006000017945 */ /* 0x000fe80003800000 */
[----:B------:R0:W-:Y:S01]  /*58a0*/  @!P4 STG.E.U8 desc[UR44][R8.64+0x41], R59 ;  /* 0x0000413b0800c986 */ /* 0x0001e2000c10112c */
[----:B------:R-:W-:Y:S05]  /*58b0*/  @P5 BRA `(.L_x_190) ;  /* 0x00000000000c5947 */ /* 0x000fea0003800000 */
[----:B------:R-:W5:Y:S02]  /*58c0*/  LDG.E.U8 R148, desc[UR44][R20.64+0x48] ;  /* 0x0000482c14947981 */ /* 0x000f64000c1e1100 */
[----:B-----5:R-:W-:-:S05]  /*58d0*/  PRMT R56, R148, 0x8880, RZ ;  /* 0x0000888094387816 */ /* 0x020fca00000000ff */
[----:B------:R-:W-:-:S07]  /*58e0*/  IMAD R23, R56, R141, RZ ;  /* 0x0000008d38177224 */ /* 0x000fce00078e02ff */
.L_x_190:
[----:B------:R-:W-:Y:S05]  /*58f0*/  BSYNC B1 ;  /* 0x0000000000017941 */ /* 0x000fea0003800000 */
.L_x_189:
        /* <DEDUP_REMOVED lines=9> */
.L_x_192:
[----:B------:R-:W-:Y:S05]  /*5990*/  BSYNC B1 ;  /* 0x0000000000017941 */ /* 0x000fea0003800000 */
.L_x_191:
[----:B------:R-:W-:Y:S01]  /*59a0*/  @!P4 IMAD R61, R61, R140, R23 ;  /* 0x0000008c3d3dc224 */ /* 0x000fe200078e0217 */
[----:B------:R-:W-:Y:S04]  /*59b0*/  BSSY B1, `(.L_x_193) ;  /* 0x0000006000017945 */ /* 0x000fe80003800000 */
[----:B------:R0:W-:Y:S01]  /*59c0*/  @!P4 STG.E.U8 desc[UR44][R10.64+0x49], R61 ;  /* 0x0000493d0a00c986 */ /* 0x0001e2000c10112c */
[----:B------:R-:W-:Y:S05]  /*59d0*/  @P5 BRA `(.L_x_194) ;  /* 0x00000000000c5947 */ /* 0x000fea0003800000 */
[----:B------:R-:W5:Y:S02]  /*59e0*/  LDG.E.U8 R148, desc[UR44][R128.64+0x48] ;  /* 0x0000482c80947981 */ /* 0x000f64000c1e1100 */
[----:B-----5:R-:W-:-:S05]  /*59f0*/  PRMT R56, R148, 0x8880, RZ ;  /* 0x0000888094387816 */ /* 0x020fca00000000ff */
[----:B------:R-:W-:-:S07]  /*5a00*/  IMAD R23, R56, R141, RZ ;  /* 0x0000008d38177224 */ /* 0x000fce00078e02ff */
.L_x_194:
[----:B------:R-:W-:Y:S05]  /*5a10*/  BSYNC B1 ;  /* 0x0000000000017941 */ /* 0x000fea0003800000 */
.L_x_193:
        /* <DEDUP_REMOVED lines=9> */
.L_x_196:
[----:B------:R-:W-:Y:S05]  /*5ab0*/  BSYNC B1 ;  /* 0x0000000000017941 */ /* 0x000fea0003800000 */
.L_x_195:
[----:B------:R-:W-:Y:S01]  /*5ac0*/  @!P4 IMAD R63, R63, R140, R23 ;  /* 0x0000008c3f3fc224 */ /* 0x000fe200078e0217 */
[----:B------:R-:W-:Y:S04]  /*5ad0*/  BSSY B1, `(.L_x_197) ;  /* 0x0000006000017945 */ /* 0x000fe80003800000 */
[----:B------:R0:W-:Y:S01]  /*5ae0*/  @!P4 STG.E.U8 desc[UR44][R8.64+0x49], R63 ;  /* 0x0000493f0800c986 */ /* 0x0001e2000c10112c */
[----:B------:R-:W-:Y:S05]  /*5af0*/  @P5 BRA `(.L_x_198) ;  /* 0x00000000000c5947 */ /* 0x000fea0003800000 */
[----:B------:R-:W5:Y:S02]  /*5b00*/  LDG.E.U8 R148, desc[UR44][R12.64+0x50] ;  /* 0x0000502c0c947981 */ /* 0x000f64000c1e1100 */
[----:B-----5:R-:W-:-:S05]  /*5b10*/  PRMT R56, R148, 0x8880, RZ ;  /* 0x0000888094387816 */ /* 0x020fca00000000ff */
[----:B------:R-:W-:-:S07]  /*5b20*/  IMAD R23, R56, R141, RZ ;  /* 0x0000008d38177224 */ /* 0x000fce00078e02ff */
.L_x_198:
[----:B------:R-:W-:Y:S05]  /*5b30*/  BSYNC B1 ;  /* 0x0000000000017941 */ /* 0x000fea0003800000 */
.L_x_197:
        /* <DEDUP_REMOVED lines=9> */
.L_x_200:
[----:B------:R-:W-:Y:S05]  /*5bd0*/  BSYNC B1 ;  /* 0x0000000000017941 */ /* 0x000fea0003800000 */
.L_x_199:
[----:B------:R-:W-:Y:S01]  /*5be0*/  @!P4 IMAD R49, R49, R140, R23 ;  /* 0x0000008c3131c224 */ /* 0x000fe200078e0217 */
[----:B------:R-:W-:Y:S04]  /*5bf0*/  BSSY B1, `(.L_x_201) ;  /* 0x0000006000017945 */ /* 0x000fe80003800000 */
[----:B------:R0:W-:Y:S01]  /*5c00*/  @!P4 STG.E.U8 desc[UR44][R4.64+0x51], R49 ;  /* 0x000051310400c986 */ /* 0x0001e2000c10112c */
[----:B------:R-:W-:Y:S05]  /*5c10*/  @P5 BRA `(.L_x_202) ;  /* 0x00000000000c5947 */ /* 0x000fea0003800000 */
[----:B------:R-:W5:Y:S02]  /*5c20*/  LDG.E.U8 R148, desc[UR44][R14.64+0x50] ;  /* 0x0000502c0e947981 */ /* 0x000f64000c1e1100 */
[----:B-----5:R-:W-:-:S05]  /*5c30*/  PRMT R48, R148, 0x8880, RZ ;  /* 0x0000888094307816 */ /* 0x020fca00000000ff */
[----:B------:R-:W-:-:S07]  /*5c40*/  IMAD R23, R48, R141, RZ ;  /* 0x0000008d30177224 */ /* 0x000fce00078e02ff */
.L_x_202:
[----:B------:R-:W-:Y:S05]  /*5c50*/  BSYNC B1 ;  /* 0x0000000000017941 */ /* 0x000fea0003800000 */
.L_x_201:
        /* <DEDUP_REMOVED lines=9> */
.L_x_204:
[----:B------:R-:W-:Y:S05]  /*5cf0*/  BSYNC B1 ;  /* 0x0000000000017941 */ /* 0x000fea0003800000 */
.L_x_203:
[----:B------:R-:W-:Y:S01]  /*5d00*/  @!P4 IMAD R51, R51, R140, R23 ;  /* 0x0000008c3333c224 */ /* 0x000fe200078e0217 */
[----:B------:R-:W-:Y:S04]  /*5d10*/  BSSY B1, `(.L_x_205) ;  /* 0x0000006000017945 */ /* 0x000fe80003800000 */
[----:B------:R0:W-:Y:S01]  /*5d20*/  @!P4 STG.E.U8 desc[UR44][R6.64+0x51], R51 ;  /* 0x000051330600c986 */ /* 0x0001e2000c10112c */
[----:B------:R-:W-:Y:S05]  /*5d30*/  @P5 BRA `(.L_x_206) ;  /* 0x00000000000c5947 */ /* 0x000fea0003800000 */
[----:B------:R-:W5:Y:S02]  /*5d40*/  LDG.E.U8 R148, desc[UR44][R12.64+0x58] ;  /* 0x0000582c0c947981 */ /* 0x000f64000c1e1100 */
[----:B-----5:R-:W-:-:S05]  /*5d50*/  PRMT R48, R148, 0x8880, RZ ;  /* 0x0000888094307816 */ /* 0x020fca00000000ff */
[----:B------:R-:W-:-:S07]  /*5d60*/  IMAD R23, R48, R141, RZ ;  /* 0x0000008d30177224 */ /* 0x000fce00078e02ff */
.L_x_206:
[----:B------:R-:W-:Y:S05]  /*5d70*/  BSYNC B1 ;  /* 0x0000000000017941 */ /* 0x000fea0003800000 */
.L_x_205:
        /* <DEDUP_REMOVED lines=9> */
.L_x_208:
[----:B------:R-:W-:Y:S05]  /*5e10*/  BSYNC B1 ;  /* 0x0000000000017941 */ /* 0x000fea0003800000 */
.L_x_207:
[----:B------:R-:W-:Y:S01]  /*5e20*/  @!P4 IMAD R53, R53, R140, R23 ;  /* 0x0000008c3535c224 */ /* 0x000fe200078e0217 */
[----:B------:R-:W-:Y:S04]  /*5e30*/  BSSY B1, `(.L_x_209) ;  /* 0x0000006000017945 */ /* 0x000fe80003800000 */
[----:B------:R0:W-:Y:S01]  /*5e40*/  @!P4 STG.E.U8 desc[UR44][R4.64+0x59], R53 ;  /* 0x000059350400c986 */ /* 0x0001e2000c10112c */
[----:B------:R-:W-:Y:S05]  /*5e50*/  @P5 BRA `(.L_x_210) ;  /* 0x00000000000c5947 */ /* 0x000fea0003800000 */
[----:B------:R-:W5:Y:S02]  /*5e60*/  LDG.E.U8 R148, desc[UR44][R14.64+0x58] ;  /* 0x0000582c0e947981 */ /* 0x000f64000c1e1100 */
[----:B-----5:R-:W-:-:S05]  /*5e70*/  PRMT R48, R148, 0x8880, RZ ;  /* 0x0000888094307816 */ /* 0x020fca00000000ff */
[----:B------:R-:W-:-:S07]  /*5e80*/  IMAD R23, R48, R141, RZ ;  /* 0x0000008d30177224 */ /* 0x000fce00078e02ff */
.L_x_210:
[----:B------:R-:W-:Y:S05]  /*5e90*/  BSYNC B1 ;  /* 0x0000000000017941 */ /* 0x000fea0003800000 */
.L_x_209:
        /* <DEDUP_REMOVED lines=9> */
.L_x_212:
[----:B------:R-:W-:Y:S05]  /*5f30*/  BSYNC B1 ;  /* 0x0000000000017941 */ /* 0x000fea0003800000 */
.L_x_211:
[----:B------:R-:W-:Y:S01]  /*5f40*/  @!P4 IMAD R55, R55, R140, R23 ;  /* 0x0000008c3737c224 */ /* 0x000fe200078e0217 */
[----:B------:R-:W-:Y:S04]  /*5f50*/  BSSY B1, `(.L_x_213) ;  /* 0x0000006000017945 */ /* 0x000fe80003800000 */
[----:B------:R0:W-:Y:S01]  /*5f60*/  @!P4 STG.E.U8 desc[UR44][R6.64+0x59], R55 ;  /* 0x000059370600c986 */ /* 0x0001e2000c10112c */
[----:B------:R-:W-:Y:S05]  /*5f70*/  @P5 BRA `(.L_x_214) ;  /* 0x00000000000c5947 */ /* 0x000fea0003800000 */
[----:B------:R-:W5:Y:S02]  /*5f80*/  LDG.E.U8 R148, desc[UR44][R20.64+0x50] ;  /* 0x0000502c14947981 */ /* 0x000f64000c1e1100 */
[----:B-----5:R-:W-:-:S05]  /*5f90*/  PRMT R48, R148, 0x8880, RZ ;  /* 0x0000888094307816 */ /* 0x020fca00000000ff */
[----:B------:R-:W-:-:S07]  /*5fa0*/  IMAD R23, R48, R141, RZ ;  /* 0x0000008d30177224 */ /* 0x000fce00078e02ff */
.L_x_214:
[----:B------:R-:W-:Y:S05]  /*5fb0*/  BSYNC B1 ;  /* 0x0000000000017941 */ /* 0x000fea0003800000 */
.L_x_213:
        /* <DEDUP_REMOVED lines=9> */
.L_x_216:
[----:B------:R-:W-:Y:S05]  /*6050*/  BSYNC B1 ;  /* 0x0000000000017941 */ /* 0x000fea0003800000 */
.L_x_215:
[----:B------:R-:W-:Y:S01]  /*6060*/  @!P4 IMAD R41, R41, R140, R23 ;  /* 0x0000008c2929c224 */ /* 0x000fe200078e0217 */
[----:B------:R-:W-:Y:S04]  /*6070*/  BSSY B1, `(.L_x_217) ;  /* 0x0000006000017945 */ /* 0x000fe80003800000 */
[----:B------:R0:W-:Y:S01]  /*6080*/  @!P4 STG.E.U8 desc[UR44][R10.64+0x51], R41 ;  /* 0x000051290a00c986 */ /* 0x0001e2000c10112c */
[----:B------:R-:W-:Y:S05]  /*6090*/  @P5 BRA `(.L_x_218) ;  /* 0x00000000000c5947 */ /* 0x000fea0003800000 */
[----:B------:R-:W5:Y:S02]  /*60a0*/  LDG.E.U8 R148, desc[UR44][R128.64+0x50] ;  /* 0x0000502c80947981 */ /* 0x000f64000c1e1100 */
[----:B-----5:R-:W-:-:S05]  /*60b0*/  PRMT R40, R148, 0x8880, RZ ;  /* 0x0000888094287816 */ /* 0x020fca00000000ff */
[----:B------:R-:W-:-:S07]  /*60c0*/  IMAD R23, R40, R141, RZ ;  /* 0x0000008d28177224 */ /* 0x000fce00078e02ff */
.L_x_218:
[----:B------:R-:W-:Y:S05]  /*60d0*/  BSYNC B1 ;  /* 0x0000000000017941 */ /* 0x000fea0003800000 */
.L_x_217:
        /* <DEDUP_REMOVED lines=9> */
.L_x_220:
[----:B------:R-:W-:Y:S05]  /*6170*/  BSYNC B1 ;  /* 0x0000000000017941 */ /* 0x000fea0003800000 */
.L_x_219:
[----:B------:R-:W-:Y:S01]  /*6180*/  @!P4 IMAD R43, R43, R140, R23 ;  /* 0x0000008c2b2bc224 */ /* 0x000fe200078e0217 */
[----:B------:R-:W-:Y:S04]  /*6190*/  BSSY B1, `(.L_x_221) ;  /* 0x0000006000017945 */ /* 0x000fe80003800000 */
[----:B------:R0:W-:Y:S01]  /*61a0*/  @!P4 STG.E.U8 desc[UR44][R8.64+0x51], R43 ;  /* 0x0000512b0800c986 */ /* 0x0001e2000c10112c */
[----:B------:R-:W-:Y:S05]  /*61b0*/  @P5 BRA `(.L_x_222) ;  /* 0x00000000000c5947 */ /* 0x000fea0003800000 */
[----:B------:R-:W5:Y:S02]  /*61c0*/  LDG.E.U8 R148, desc[UR44][R20.64+0x58] ;  /* 0x0000582c14947981 */ /* 0x000f64000c1e1100 */
[----:B-----5:R-:W-:-:S05]  /*61d0*/  PRMT R40, R148, 0x8880, RZ ;  /* 0x0000888094287816 */ /* 0x020fca00000000ff */
[----:B------:R-:W-:-:S07]  /*61e0*/  IMAD R23, R40, R141, RZ ;  /* 0x0000008d28177224 */ /* 0x000fce00078e02ff */
.L_x_222:
[----:B------:R-:W-:Y:S05]  /*61f0*/  BSYNC B1 ;  /* 0x0000000000017941 */ /* 0x000fea0003800000 */
.L_x_221:
        /* <DEDUP_REMOVED lines=9> */
.L_x_224:
[----:B------:R-:W-:Y:S05]  /*6290*/  BSYNC B1 ;  /* 0x0000000000017941 */ /* 0x000fea0003800000 */
.L_x_223:
[----:B------:R-:W-:Y:S01]  /*62a0*/  @!P4 IMAD R45, R45, R140, R23 ;  /* 0x0000008c2d2dc224 */ /* 0x000fe200078e0217 */
[----:B------:R-:W-:Y:S04]  /*62b0*/  BSSY B1, `(.L_x_225) ;  /* 0x0000006000017945 */ /* 0x000fe80003800000 */
[----:B------:R0:W-:Y:S01]  /*62c0*/  @!P4 STG.E.U8 desc[UR44][R10.64+0x59], R45 ;  /* 0x0000592d0a00c986 */ /* 0x0001e2000c10112c */
[----:B------:R-:W-:Y:S05]  /*62d0*/  @P5 BRA `(.L_x_226) ;  /* 0x00000000000c5947 */ /* 0x000fea0003800000 */
[----:B------:R-:W5:Y:S02]  /*62e0*/  LDG.E.U8 R148, desc[UR44][R128.64+0x58] ;  /* 0x0000582c80947981 */ /* 0x000f64000c1e1100 */
[----:B-----5:R-:W-:-:S05]  /*62f0*/  PRMT R40, R148, 0x8880, RZ ;  /* 0x0000888094287816 */ /* 0x020fca00000000ff */
[----:B------:R-:W-:-:S07]  /*6300*/  IMAD R23, R40, R141, RZ ;  /* 0x0000008d28177224 */ /* 0x000fce00078e02ff */
.L_x_226:
[----:B------:R-:W-:Y:S05]  /*6310*/  BSYNC B1 ;  /* 0x0000000000017941 */ /* 0x000fea0003800000 */
.L_x_225:
        /* <DEDUP_REMOVED lines=9> */
.L_x_228:
[----:B------:R-:W-:Y:S05]  /*63b0*/  BSYNC B1 ;  /* 0x0000000000017941 */ /* 0x000fea0003800000 */
.L_x_227:
[----:B------:R-:W-:Y:S01]  /*63c0*/  @!P4 IMAD R47, R47, R140, R23 ;  /* 0x0000008c2f2fc224 */ /* 0x000fe200078e0217 */
[----:B------:R-:W-:Y:S04]  /*63d0*/  BSSY B1, `(.L_x_229) ;  /* 0x0000006000017945 */ /* 0x000fe80003800000 */
[----:B------:R0:W-:Y:S01]  /*63e0*/  @!P4 STG.E.U8 desc[UR44][R8.64+0x59], R47 ;  /* 0x0000592f0800c986 */ /* 0x0001e2000c10112c */
[----:B------:R-:W-:Y:S05]  /*63f0*/  @P5 BRA `(.L_x_230) ;  /* 0x00000000000c5947 */ /* 0x000fea0003800000 */
[----:B------:R-:W5:Y:S02]  /*6400*/  LDG.E.U8 R148, desc[UR44][R12.64+0x60] ;  /* 0x0000602c0c947981 */ /* 0x000f64000c1e1100 */
[----:B-----5:R-:W-:-:S05]  /*6410*/  PRMT R40, R148, 0x8880, RZ ;  /* 0x0000888094287816 */ /* 0x020fca00000000ff */
[----:B------:R-:W-:-:S07]  /*6420*/  IMAD R23, R40, R141, RZ ;  /* 0x0000008d28177224 */ /* 0x000fce00078e02ff */
.L_x_230:
[----:B------:R-:W-:Y:S05]  /*6430*/  BSYNC B1 ;  /* 0x0000000000017941 */ /* 0x000fea0003800000 */
.L_x_229:
        /* <DEDUP_REMOVED lines=9> */
.L_x_232:
[----:B------:R-:W-:Y:S05]  /*64d0*/  BSYNC B1 ;  /* 0x0000000000017941 */ /* 0x000fea0003800000 */
.L_x_231:
[----:B------:R-:W-:Y:S01]  /*64e0*/  @!P4 IMAD R33, R33, R140, R23 ;  /* 0x0000008c2121c224 */ /* 0x000fe200078e0217 */
[----:B------:R-:W-:Y:S04]  /*64f0*/  BSSY B1, `(.L_x_233) ;  /* 0x0000006000017945 */ /* 0x000fe80003800000 */
[----:B------:R0:W-:Y:S01]  /*6500*/  @!P4 STG.E.U8 desc[UR44][R4.64+0x61], R33 ;  /* 0x000061210400c986 */ /* 0x0001e2000c10112c */
[----:B------:R-:W-:Y:S05]  /*6510*/  @P5 BRA `(.L_x_234) ;  /* 0x00000000000c5947 */ /* 0x000fea0003800000 */
[----:B------:R-:W5:Y:S02]  /*6520*/  LDG.E.U8 R148, desc[UR44][R14.64+0x60] ;  /* 0x0000602c0e947981 */ /* 0x000f64000c1e1100 */
[----:B-----5:R-:W-:-:S05]  /*6530*/  PRMT R32, R148, 0x8880, RZ ;  /* 0x0000888094207816 */ /* 0x020fca00000000ff */
[----:B------:R-:W-:-:S07]  /*6540*/  IMAD R23, R32, R141, RZ ;  /* 0x0000008d20177224 */ /* 0x000fce00078e02ff */
.L_x_234:
[----:B------:R-:W-:Y:S05]  /*6550*/  BSYNC B1 ;  /* 0x0000000000017941 */ /* 0x000fea0003800000 */
.L_x_233:
[C---:B------:R-:W-:Y:S01]  /*6560*/  ISETP.LT.OR P4, PT, R3.reuse, 0x62, !P0 ;  /* 0x000000620300780c */ /* 0x040fe20004781670 */
[----:B0-----:R-:W-:Y:S01]  /*6570*/  @!P5 IMAD R33, R34, R140, R23 ;  /* 0x0000008c2221d224 */ /* 0x001fe200078e0217 */
[----:B------:R-:W-:Y:S04]  /*6580*/  BSSY B1, `(.L_x_235) ;  /* 0x0000008000017945 */ /* 0x000fe80003800000 */
[----:B------:R0:W-:Y:S01]  /*6590*/  @!P5 STG.E.U8 desc[UR44][R6.64+0x60], R33 ;  /* 0x000060210600d986 */ /* 0x0001e2000c10112c */
[C---:B------:R-:W-:Y:S02]  /*65a0*/  ISETP.LT.OR P5, PT, R3.reuse, 0x69, !P3 ;  /* 0x000000690300780c */ /* 0x040fe40005fa1670 */
[----:B------:R-:W-:-:S04]  /*65b0*/  ISETP.LT.OR P3, PT, R3, 0x6a, !P3 ;  /* 0x0000006a0300780c */ /* 0x000fc80005f61670 */
[----:B------:R-:W-:Y:S09]  /*65c0*/  @P4 BRA `(.L_x_236) ;  /* 0x00000000000c4947 */ /* 0x000ff20003800000 */
[----:B------:R-:W5:Y:S02]  /*65d0*/  LDG.E.U8 R148, desc[UR44][R14.64+0x61] ;  /* 0x0000612c0e947981 */ /* 0x000f64000c1e1100 */
[----:B-----5:R-:W-:-:S05]  /*65e0*/  PRMT R32, R148, 0x8880, RZ ;  /* 0x0000888094207816 */ /* 0x020fca00000000ff */
[----:B------:R-:W-:-:S07]  /*65f0*/  IMAD R23, R32, R141, RZ ;  /* 0x0000008d20177224 */ /* 0x000fce00078e02ff */
.L_x_236:
[----:B------:R-:W-:Y:S05]  /*6600*/  BSYNC B1 ;  /* 0x0000000000017941 */ /* 0x000fea0003800000 */
.L_x_235:
[----:B------:R-:W-:Y:S01]  /*6610*/  @!P4 IMAD R35, R35, R140, R23 ;  /* 0x0000008c2323c224 */ /* 0x000fe200078e0217 */
[----:B------:R-:W-:Y:S04]  /*6620*/  BSSY B1, `(.L_x_237) ;  /* 0x0000006000017945 */ /* 0x000fe80003800000 */
[----:B------:R0:W-:Y:S01]  /*6630*/  @!P4 STG.E.U8 desc[UR44][R6.64+0x61], R35 ;  /* 0x000061230600c986 */ /* 0x0001e2000c10112c */
[----:B------:R-:W-:Y:S05]  /*6640*/  @P5 BRA `(.L_x_238) ;  /* 0x00000000000c5947 */ /* 0x000fea0003800000 */
[----:B------:R-:W5:Y:S02]  /*6650*/  LDG.E.U8 R148, desc[UR44][R12.64+0x68] ;  /* 0x0000682c0c947981 */ /* 0x000f64000c1e1100 */
[----:B-----5:R-:W-:-:S05]  /*6660*/  PRMT R32, R148, 0x8880, RZ ;  /* 0x0000888094207816 */ /* 0x020fca00000000ff */
[----:B------:R-:W-:-:S07]  /*6670*/  IMAD R23, R32, R141, RZ ;  /* 0x0000008d20177224 */ /* 0x000fce00078e02ff */
.L_x_238:
[----:B------:R-:W-:Y:S05]  /*6680*/  BSYNC B1 ;  /* 0x0000000000017941 */ /* 0x000fea0003800000 */
.L_x_237:
[----:B0-----:R-:W-:Y:S01]  /*6690*/  @!P5 IMAD R33, R36, R140, R23 ;  /* 0x0000008c2421d224 */ /* 0x001fe200078e0217 */
[----:B------:R-:W-:Y:S04]  /*66a0*/  BSSY B1, `(.L_x_239) ;  /* 0x0000006000017945 */ /* 0x000fe80003800000 */
[----:B------:R0:W-:Y:S01]  /*66b0*/  @!P5 STG.E.U8 desc[UR44][R4.64+0x68], R33 ;  /* 0x000068210400d986 */ /* 0x0001e2000c10112c */
[----:B------:R-:W-:Y:S05]  /*66c0*/  @P3 BRA `(.L_x_240) ;  /* 0x00000000000c3947 */ /* 0x000fea0003800000 */
[----:B------:R-:W5:Y:S02]  /*66d0*/  LDG.E.U8 R148, desc[UR44][R12.64+0x69] ;  /* 0x0000692c0c947981 */ /* 0x000f64000c1e1100 */
[----:B-----5:R-:W-:-:S05]  /*66e0*/  PRMT R32, R148, 0x8880, RZ ;  /* 0x0000888094207816 */ /* 0x020fca00000000ff */
[----:B------:R-:W-:-:S07]  /*66f0*/  IMAD R23, R32, R141, RZ ;  /* 0x0000008d20177224 */ /* 0x000fce00078e02ff */
.L_x_240:
[----:B------:R-:W-:Y:S05]  /*6700*/  BSYNC B1 ;  /* 0x0000000000017941 */ /* 0x000fea0003800000 */
.L_x_239:
[----:B------:R-:W-:Y:S01]  /*6710*/  ISETP.LT.OR P4, PT, R3, 0x69, !P0 ;  /* 0x000000690300780c */ /* 0x000fe20004781670 */
[----:B------:R-:W-:Y:S01]  /*6720*/  @!P3 IMAD R37, R37, R140, R23 ;  /* 0x0000008c2525b224 */ /* 0x000fe200078e0217 */
[----:B------:R-:W-:Y:S01]  /*6730*/  BSSY B1, `(.L_x_241) ;  /* 0x0000009000017945 */ /* 0x000fe20003800000 */
[C---:B------:R-:W-:Y:S02]  /*6740*/  ISETP.LT.OR P0, PT, R3.reuse, 0x6a, !P0 ;  /* 0x0000006a0300780c */ /* 0x040fe40004701670 */
[C---:B------:R-:W-:Y:S01]  /*6750*/  ISETP.LT.OR P5, PT, R3.reuse, 0x61, !P1 ;  /* 0x000000610300780c */ /* 0x040fe20004fa1670 */
[----:B------:R0:W-:Y:S01]  /*6760*/  @!P3 STG.E.U8 desc[UR44][R4.64+0x69], R37 ;  /* 0x000069250400b986 */ /* 0x0001e2000c10112c */
[----:B------:R-:W-:-:S06]  /*6770*/  ISETP.LT.OR P3, PT, R3, 0x62, !P1 ;  /* 0x000000620300780c */ /* 0x000fcc0004f61670 */
[----:B------:R-:W-:Y:S07]  /*6780*/  @P4 BRA `(.L_x_242) ;  /* 0x00000000000c4947 */ /* 0x000fee0003800000 */
[----:B------:R-:W0:Y:S02]  /*6790*/  LDG.E.U8 R148, desc[UR44][R14.64+0x68] ;  /* 0x0000682c0e947981 */ /* 0x000e24000c1e1100 */
[----:B01----:R-:W-:-:S05]  /*67a0*/  PRMT R4, R148, 0x8880, RZ ;  /* 0x0000888094047816 */ /* 0x003fca00000000ff */
[----:B------:R-:W-:-:S07]  /*67b0*/  IMAD R23, R4, R141, RZ ;  /* 0x0000008d04177224 */ /* 0x000fce00078e02ff */
.L_x_242:
[----:B------:R-:W-:Y:S05]  /*67c0*/  BSYNC B1 ;  /* 0x0000000000017941 */ /* 0x000fea0003800000 */
.L_x_241:
[----:B01----:R-:W-:Y:S01]  /*67d0*/  @!P4 IMAD R5, R38, R140, R23 ;  /* 0x0000008c2605c224 */ /* 0x003fe200078e0217 */
[----:B------:R-:W-:Y:S04]  /*67e0*/  BSSY B1, `(.L_x_243) ;  /* 0x0000006000017945 */ /* 0x000fe80003800000 */
[----:B------:R0:W-:Y:S01]  /*67f0*/  @!P4 STG.E.U8 desc[UR44][R6.64+0x68], R5 ;  /* 0x000068050600c986 */ /* 0x0001e2000c10112c */
[----:B------:R-:W-:Y:S05]  /*6800*/  @P0 BRA `(.L_x_244) ;  /* 0x00000000000c0947 */ /* 0x000fea0003800000 */
[----:B------:R-:W5:Y:S02]  /*6810*/  LDG.E.U8 R148, desc[UR44][R14.64+0x69] ;  /* 0x0000692c0e947981 */ /* 0x000f64000c1e1100 */
[----:B-----5:R-:W-:-:S05]  /*6820*/  PRMT R4, R148, 0x8880, RZ ;  /* 0x0000888094047816 */ /* 0x020fca00000000ff */
[----:B------:R-:W-:-:S07]  /*6830*/  IMAD R23, R4, R141, RZ ;  /* 0x0000008d04177224 */ /* 0x000fce00078e02ff */
.L_x_244:
[----:B------:R-:W-:Y:S05]  /*6840*/  BSYNC B1 ;  /* 0x0000000000017941 */ /* 0x000fea0003800000 */
.L_x_243:
[----:B------:R-:W-:Y:S01]  /*6850*/  @!P0 IMAD R39, R39, R140, R23 ;  /* 0x0000008c27278224 */ /* 0x000fe200078e0217 */
[----:B------:R-:W-:Y:S04]  /*6860*/  BSSY B1, `(.L_x_245) ;  /* 0x0000006000017945 */ /* 0x000fe80003800000 */
[----:B------:R1:W-:Y:S01]  /*6870*/  @!P0 STG.E.U8 desc[UR44][R6.64+0x69], R39 ;  /* 0x0000692706008986 */ /* 0x0003e2000c10112c */
[----:B------:R-:W-:Y:S05]  /*6880*/  @P5 BRA `(.L_x_246) ;  /* 0x00000000000c5947 */ /* 0x000fea0003800000 */
[----:B------:R-:W5:Y:S02]  /*6890*/  LDG.E.U8 R148, desc[UR44][R20.64+0x60] ;  /* 0x0000602c14947981 */ /* 0x000f64000c1e1100 */
[----:B-----5:R-:W-:-:S05]  /*68a0*/  PRMT R4, R148, 0x8880, RZ ;  /* 0x0000888094047816 */ /* 0x020fca00000000ff */
[----:B------:R-:W-:-:S07]  /*68b0*/  IMAD R23, R4, R141, RZ ;  /* 0x0000008d04177224 */ /* 0x000fce00078e02ff */
.L_x_246:
[----:B------:R-:W-:Y:S05]  /*68c0*/  BSYNC B1 ;  /* 0x0000000000017941 */ /* 0x000fea0003800000 */
.L_x_245:
[----:B0-----:R-:W-:Y:S01]  /*68d0*/  @!P5 IMAD R5, R24, R140, R23 ;  /* 0x0000008c1805d224 */ /* 0x001fe200078e0217 */
[----:B------:R-:W-:Y:S04]  /*68e0*/  BSSY B1, `(.L_x_247) ;  /* 0x0000006000017945 */ /* 0x000fe80003800000 */
[----:B------:R0:W-:Y:S01]  /*68f0*/  @!P5 STG.E.U8 desc[UR44][R10.64+0x60], R5 ;  /* 0x000060050a00d986 */ /* 0x0001e2000c10112c */
[----:B------:R-:W-:Y:S05]  /*6900*/  @P3 BRA `(.L_x_248) ;  /* 0x00000000000c3947 */ /* 0x000fea0003800000 */
[----:B------:R-:W5:Y:S02]  /*6910*/  LDG.E.U8 R148, desc[UR44][R20.64+0x61] ;  /* 0x0000612c14947981 */ /* 0x000f64000c1e1100 */
[----:B-----5:R-:W-:-:S05]  /*6920*/  PRMT R4, R148, 0x8880, RZ ;  /* 0x0000888094047816 */ /* 0x020fca00000000ff */
[----:B------:R-:W-:-:S07]  /*6930*/  IMAD R23, R4, R141, RZ ;  /* 0x0000008d04177224 */ /* 0x000fce00078e02ff */
.L_x_248:
[----:B------:R-:W-:Y:S05]  /*6940*/  BSYNC B1 ;  /* 0x0000000000017941 */ /* 0x000fea0003800000 */
.L_x_247:
[----:B------:R-:W-:Y:S01]  /*6950*/  ISETP.LT.OR P4, PT, R3, 0x61, !P2 ;  /* 0x000000610300780c */ /* 0x000fe20005781670 */
[----:B------:R-:W-:Y:S01]  /*6960*/  @!P3 IMAD R25, R25, R140, R23 ;  /* 0x0000008c1919b224 */ /* 0x000fe200078e0217 */
[----:B------:R-:W-:Y:S01]  /*6970*/  BSSY B1, `(.L_x_249) ;  /* 0x000000a000017945 */ /* 0x000fe20003800000 */
[C---:B------:R-:W-:Y:S02]  /*6980*/  ISETP.LT.OR P0, PT, R3.reuse, 0x62, !P2 ;  /* 0x000000620300780c */ /* 0x040fe40005701670 */
[C---:B------:R-:W-:Y:S01]  /*6990*/  ISETP.LT.OR P5, PT, R3.reuse, 0x69, !P2 ;  /* 0x000000690300780c */ /* 0x040fe200057a1670 */
[----:B------:R0:W-:Y:S01]  /*69a0*/  @!P3 STG.E.U8 desc[UR44][R10.64+0x61], R25 ;  /* 0x000061190a00b986 */ /* 0x0001e2000c10112c */
[C---:B------:R-:W-:Y:S02]  /*69b0*/  ISETP.LT.OR P3, PT, R3.reuse, 0x69, !P1 ;  /* 0x000000690300780c */ /* 0x040fe40004f61670 */
[----:B------:R-:W-:-:S04]  /*69c0*/  ISETP.LT.OR P1, PT, R3, 0x6a, !P1 ;  /* 0x0000006a0300780c */ /* 0x000fc80004f21670 */
[----:B------:R-:W-:Y:S09]  /*69d0*/  @P4 BRA `(.L_x_250) ;  /* 0x00000000000c4947 */ /* 0x000ff20003800000 */
[----:B------:R-:W5:Y:S02]  /*69e0*/  LDG.E.U8 R148, desc[UR44][R128.64+0x60] ;  /* 0x0000602c80947981 */ /* 0x000f64000c1e1100 */
[----:B-----5:R-:W-:-:S05]  /*69f0*/  PRMT R4, R148, 0x8880, RZ ;  /* 0x0000888094047816 */ /* 0x020fca00000000ff */
[----:B------:R-:W-:-:S07]  /*6a00*/  IMAD R23, R4, R141, RZ ;  /* 0x0000008d04177224 */ /* 0x000fce00078e02ff */
.L_x_250:
[----:B------:R-:W-:Y:S05]  /*6a10*/  BSYNC B1 ;  /* 0x0000000000017941 */ /* 0x000fea0003800000 */
.L_x_249:
[----:B0-----:R-:W-:Y:S01]  /*6a20*/  @!P4 IMAD R5, R26, R140, R23 ;  /* 0x0000008c1a05c224 */ /* 0x001fe200078e0217 */
[----:B------:R-:W-:Y:S04]  /*6a30*/  BSSY B1, `(.L_x_251) ;  /* 0x0000006000017945 */ /* 0x000fe80003800000 */
[----:B------:R0:W-:Y:S01]  /*6a40*/  @!P4 STG.E.U8 desc[UR44][R8.64+0x60], R5 ;  /* 0x000060050800c986 */ /* 0x0001e2000c10112c */
[----:B------:R-:W-:Y:S05]  /*6a50*/  @P0 BRA `(.L_x_252) ;  /* 0x00000000000c0947 */ /* 0x000fea0003800000 */
[----:B------:R-:W5:Y:S02]  /*6a60*/  LDG.E.U8 R148, desc[UR44][R128.64+0x61] ;  /* 0x0000612c80947981 */ /* 0x000f64000c1e1100 */
[----:B-----5:R-:W-:-:S05]  /*6a70*/  PRMT R4, R148, 0x8880, RZ ;  /* 0x0000888094047816 */ /* 0x020fca00000000ff */
[----:B------:R-:W-:-:S07]  /*6a80*/  IMAD R23, R4, R141, RZ ;  /* 0x0000008d04177224 */ /* 0x000fce00078e02ff */
.L_x_252:
[----:B------:R-:W-:Y:S05]  /*6a90*/  BSYNC B1 ;  /* 0x0000000000017941 */ /* 0x000fea0003800000 */
.L_x_251:
[----:B------:R-:W-:Y:S01]  /*6aa0*/  @!P0 IMAD R27, R27, R140, R23 ;  /* 0x0000008c1b1b8224 */ /* 0x000fe200078e0217 */
[----:B------:R-:W-:Y:S04]  /*6ab0*/  BSSY B1, `(.L_x_253) ;  /* 0x0000006000017945 */ /* 0x000fe80003800000 */
[----:B------:R0:W-:Y:S01]  /*6ac0*/  @!P0 STG.E.U8 desc[UR44][R8.64+0x61], R27 ;  /* 0x0000611b08008986 */ /* 0x0001e2000c10112c */
[----:B------:R-:W-:Y:S05]  /*6ad0*/  @P3 BRA `(.L_x_254) ;  /* 0x00000000000c3947 */ /* 0x000fea0003800000 */
[----:B------:R-:W5:Y:S02]  /*6ae0*/  LDG.E.U8 R148, desc[UR44][R20.64+0x68] ;  /* 0x0000682c14947981 */ /* 0x000f64000c1e1100 */
[----:B-----5:R-:W-:-:S05]  /*6af0*/  PRMT R4, R148, 0x8880, RZ ;  /* 0x0000888094047816 */ /* 0x020fca00000000ff */
[----:B------:R-:W-:-:S07]  /*6b00*/  IMAD R23, R4, R141, RZ ;  /* 0x0000008d04177224 */ /* 0x000fce00078e02ff */
.L_x_254:
[----:B------:R-:W-:Y:S05]  /*6b10*/  BSYNC B1 ;  /* 0x0000000000017941 */ /* 0x000fea0003800000 */
.L_x_253:
[----:B0-----:R-:W-:Y:S01]  /*6b20*/  @!P3 IMAD R5, R28, R140, R23 ;  /* 0x0000008c1c05b224 */ /* 0x001fe200078e0217 */
[----:B------:R-:W-:Y:S04]  /*6b30*/  BSSY B1, `(.L_x_255) ;  /* 0x0000006000017945 */ /* 0x000fe80003800000 */
[----:B------:R0:W-:Y:S01]  /*6b40*/  @!P3 STG.E.U8 desc[UR44][R10.64+0x68], R5 ;  /* 0x000068050a00b986 */ /* 0x0001e2000c10112c */
[----:B------:R-:W-:Y:S05]  /*6b50*/  @P1 BRA `(.L_x_256) ;  /* 0x00000000000c1947 */ /* 0x000fea0003800000 */
[----:B------:R-:W5:Y:S02]  /*6b60*/  LDG.E.U8 R148, desc[UR44][R20.64+0x69] ;  /* 0x0000692c14947981 */ /* 0x000f64000c1e1100 */
[----:B-----5:R-:W-:-:S05]  /*6b70*/  PRMT R4, R148, 0x8880, RZ ;  /* 0x0000888094047816 */ /* 0x020fca00000000ff */
[----:B------:R-:W-:-:S07]  /*6b80*/  IMAD R23, R4, R141, RZ ;  /* 0x0000008d04177224 */ /* 0x000fce00078e02ff */
.L_x_256:
[----:B------:R-:W-:Y:S05]  /*6b90*/  BSYNC B1 ;  /* 0x0000000000017941 */ /* 0x000fea0003800000 */
.L_x_255:
[----:B------:R-:W-:Y:S01]  /*6ba0*/  @!P1 IMAD R29, R29, R140, R23 ;  /* 0x0000008c1d1d9224 */ /* 0x000fe200078e0217 */
[----:B------:R-:W-:Y:S04]  /*6bb0*/  BSSY B1, `(.L_x_257) ;  /* 0x0000006000017945 */ /* 0x000fe80003800000 */
[----:B------:R0:W-:Y:S01]  /*6bc0*/  @!P1 STG.E.U8 desc[UR44][R10.64+0x69], R29 ;  /* 0x0000691d0a009986 */ /* 0x0001e2000c10112c */
[----:B------:R-:W-:Y:S05]  /*6bd0*/  @P5 BRA `(.L_x_258) ;  /* 0x00000000000c5947 */ /* 0x000fea0003800000 */
[----:B------:R-:W5:Y:S02]  /*6be0*/  LDG.E.U8 R148, desc[UR44][R128.64+0x68] ;  /* 0x0000682c80947981 */ /* 0x000f64000c1e1100 */
[----:B-----5:R-:W-:-:S05]  /*6bf0*/  PRMT R4, R148, 0x8880, RZ ;  /* 0x0000888094047816 */ /* 0x020fca00000000ff */
[----:B------:R-:W-:-:S07]  /*6c00*/  IMAD R23, R4, R141, RZ ;  /* 0x0000008d04177224 */ /* 0x000fce00078e02ff */
.L_x_258:
[----:B------:R-:W-:Y:S05]  /*6c10*/  BSYNC B1 ;  /* 0x0000000000017941 */ /* 0x000fea0003800000 */
.L_x_257:
[----:B0-----:R-:W-:Y:S01]  /*6c20*/  @!P5 IMAD R5, R30, R140, R23 ;  /* 0x0000008c1e05d224 */ /* 0x001fe200078e0217 */
[----:B------:R-:W-:Y:S01]  /*6c30*/  ISETP.LT.OR P2, PT, R3, 0x6a, !P2 ;  /* 0x0000006a0300780c */ /* 0x000fe20005741670 */
[----:B------:R-:W-:Y:S03]  /*6c40*/  BSSY B1, `(.L_x_259) ;  /* 0x0000006000017945 */ /* 0x000fe60003800000 */
[----:B------:R0:W-:Y:S09]  /*6c50*/  @!P5 STG.E.U8 desc[UR44][R8.64+0x68], R5 ;  /* 0x000068050800d986 */ /* 0x0001f2000c10112c */
[----:B------:R-:W-:Y:S05]  /*6c60*/  @P2 BRA `(.L_x_260) ;  /* 0x00000000000c2947 */ /* 0x000fea0003800000 */
[----:B------:R-:W5:Y:S02]  /*6c70*/  LDG.E.U8 R148, desc[UR44][R128.64+0x69] ;  /* 0x0000692c80947981 */ /* 0x000f64000c1e1100 */
[----:B-----5:R-:W-:-:S05]  /*6c80*/  PRMT R4, R148, 0x8880, RZ ;  /* 0x0000888094047816 */ /* 0x020fca00000000ff */
[----:B------:R-:W-:-:S07]  /*6c90*/  IMAD R23, R4, R141, RZ ;  /* 0x0000008d04177224 */ /* 0x000fce00078e02ff */
.L_x_260:
[----:B------:R-:W-:Y:S05]  /*6ca0*/  BSYNC B1 ;  /* 0x0000000000017941 */ /* 0x000fea0003800000 */
.L_x_259:
[----:B------:R-:W-:Y:S01]  /*6cb0*/  IMAD R23, R31, R140, R23 ;  /* 0x0000008c1f177224 */ /* 0x000fe200078e0217 */
[----:B------:R-:W-:Y:S06]  /*6cc0*/  @P2 BRA `(.L_x_261) ;  /* 0x0000001400582947 */ /* 0x000fec0003800000 */
[----:B------:R0:W-:Y:S01]  /*6cd0*/  STG.E.U8 desc[UR44][R8.64+0x69], R23 ;  /* 0x0000691708007986 */ /* 0x0001e2000c10112c */
[----:B------:R-:W-:Y:S05]  /*6ce0*/  BRA `(.L_x_261) ;  /* 0x0000001400507947 */ /* 0x000fea0003800000 */
.L_x_36:
[C---:B------:R-:W-:Y:S02]  /*6cf0*/  ISETP.GE.AND P2, PT, R158.reuse, 0x1, PT ;  /* 0x000000019e00780c */ /* 0x040fe40003f46270 */
[----:B------:R-:W-:Y:S02]  /*6d00*/  ISETP.GE.AND P3, PT, R158, 0x9, PT ;  /* 0x000000099e00780c */ /* 0x000fe40003f66270 */
[C---:B------:R-:W-:Y:S02]  /*6d10*/  ISETP.LT.OR P4, PT, R3.reuse, 0x1, !P2 ;  /* 0x000000010300780c */ /* 0x040fe40005781670 */
[C---:B------:R-:W-:Y:S02]  /*6d20*/  ISETP.LT.OR P5, PT, R3.reuse, 0x2, !P2 ;  /* 0x000000020300780c */ /* 0x040fe400057a1670 */
[C---:B------:R-:W-:Y:S02]  /*6d30*/  ISETP.LT.OR P0, PT, R3.reuse, 0x1, !P3 ;  /* 0x000000010300780c */ /* 0x040fe40005f01670 */
[----:B------:R-:W-:-:S07]  /*6d40*/  ISETP.LT.OR P1, PT, R3, 0x2, !P3 ;  /* 0x000000020300780c */ /* 0x000fce0005f21670 */
[-C--:B------:R-:W-:Y:S02]  /*6d50*/  @!P4 IMAD R13, R128, R140.reuse, RZ ;  /* 0x0000008c800dc224 */ /* 0x080fe400078e02ff */
[-C--:B------:R-:W-:Y:S02]  /*6d60*/  @!P5 IMAD R129, R129, R140.reuse, RZ ;  /* 0x0000008c8181d224 */ /* 0x080fe400078e02ff */
[-C--:B------:R-:W-:Y:S01]  /*6d70*/  @!P0 IMAD R15, R130, R140.reuse, RZ ;  /* 0x0000008c820f8224 */ /* 0x080fe200078e02ff */
[----:B------:R0:W-:Y:S01]  /*6d80*/  @!P4 STG.E.U8 desc[UR44][R4.64], R13 ;  /* 0x0000000d0400c986 */ /* 0x0001e2000c10112c */
[----:B------:R-:W-:Y:S01]  /*6d90*/  ISETP.LT.OR P4, PT, R3, 0x9, !P2 ;  /* 0x000000090300780c */ /* 0x000fe20005781670 */
[----:B------:R-:W-:Y:S02]  /*6da0*/  @!P1 IMAD R131, R131, R140, RZ ;  /* 0x0000008c83839224 */ /* 0x000fe400078e02ff */
[----:B------:R-:W-:Y:S01]  /*6db0*/  @!P5 STG.E.U8 desc[UR44][R4.64+0x1], R129 ;  /* 0x000001810400d986 */ /* 0x000fe2000c10112c */
[----:B------:R-:W-:-:S03]  /*6dc0*/  ISETP.LT.OR P5, PT, R3, 0xa, !P2 ;  /* 0x0000000a0300780c */ /* 0x000fc600057a1670 */
[----:B------:R1:W-:Y:S01]  /*6dd0*/  @!P0 STG.E.U8 desc[UR44][R6.64], R15 ;  /* 0x0000000f06008986 */ /* 0x0003e2000c10112c */
[----:B------:R-:W-:-:S03]  /*6de0*/  ISETP.LT.OR P0, PT, R3, 0x9, !P3 ;  /* 0x000000090300780c */ /* 0x000fc60005f01670 */
[----:B------:R-:W-:Y:S01]  /*6df0*/  @!P1 STG.E.U8 desc[UR44][R6.64+0x1], R131 ;  /* 0x0000018306009986 */ /* 0x000fe2000c10112c */
[----:B------:R-:W-:Y:S01]  /*6e00*/  ISETP.GE.AND P1, PT, R158, 0x81, PT ;  /* 0x000000819e00780c */ /* 0x000fe20003f26270 */
[----:B------:R-:W-:-:S04]  /*6e10*/  @!P4 IMAD R21, R132, R140, RZ ;  /* 0x0000008c8415c224 */ /* 0x000fc800078e02ff */
[-C--:B------:R-:W-:Y:S01]  /*6e20*/  @!P5 IMAD R133, R133, R140.reuse, RZ ;  /* 0x0000008c8585d224 */ /* 0x080fe200078e02ff */
[----:B------:R2:W-:Y:S01]  /*6e30*/  @!P4 STG.E.U8 desc[UR44][R4.64+0x8], R21 ;  /* 0x000008150400c986 */ /* 0x0005e2000c10112c */
[C---:B------:R-:W-:Y:S02]  /*6e40*/  ISETP.LT.OR P4, PT, R3.reuse, 0xa, !P3 ;  /* 0x0000000a0300780c */ /* 0x040fe40005f81670 */
[----:B0-----:R-:W-:Y:S01]  /*6e50*/  @!P0 IMAD R13, R134, R140, RZ ;  /* 0x0000008c860d8224 */ /* 0x001fe200078e02ff */
[----:B------:R-:W-:Y:S01]  /*6e60*/  @!P5 STG.E.U8 desc[UR44][R4.64+0x9], R133 ;  /* 0x000009850400d986 */ /* 0x000fe2000c10112c */
[----:B------:R-:W-:-:S03]  /*6e70*/  ISETP.LT.OR P5, PT, R3, 0x1, !P1 ;  /* 0x000000010300780c */ /* 0x000fc60004fa1670 */
[----:B------:R0:W-:Y:S01]  /*6e80*/  @!P0 STG.E.U8 desc[UR44][R6.64+0x8], R13 ;  /* 0x0000080d06008986 */ /* 0x0001e2000c10112c */
[----:B------:R-:W-:-:S05]  /*6e90*/  ISETP.GE.AND P0, PT, R158, 0x89, PT ;  /* 0x000000899e00780c */ /* 0x000fca0003f06270 */
[----:B------:R-:W-:-:S04]  /*6ea0*/  @!P4 IMAD R135, R135, R140, RZ ;  /* 0x0000008c8787c224 */ /* 0x000fc800078e02ff */
[----:B-1----:R-:W-:Y:S01]  /*6eb0*/  @!P5 IMAD R15, R120, R140, RZ ;  /* 0x0000008c780fd224 */ /* 0x002fe200078e02ff */
[----:B------:R-:W-:Y:S01]  /*6ec0*/  @!P4 STG.E.U8 desc[UR44][R6.64+0x9], R135 ;  /* 0x000009870600c986 */ /* 0x000fe2000c10112c */
[----:B------:R-:W-:-:S03]  /*6ed0*/  ISETP.LT.OR P4, PT, R3, 0x2, !P1 ;  /* 0x000000020300780c */ /* 0x000fc60004f81670 */
[----:B------:R1:W-:Y:S01]  /*6ee0*/  @!P5 STG.E.U8 desc[UR44][R10.64], R15 ;  /* 0x0000000f0a00d986 */ /* 0x0003e2000c10112c */
[----:B------:R-:W-:-:S09]  /*6ef0*/  ISETP.LT.OR P5, PT, R3, 0x1, !P0 ;  /* 0x000000010300780c */ /* 0x000fd200047a1670 */
[----:B------:R-:W-:-:S04]  /*6f00*/  @!P4 IMAD R121, R121, R140, RZ ;  /* 0x0000008c7979c224 */ /* 0x000fc800078e02ff */
[----:B--2---:R-:W-:Y:S01]  /*6f10*/  @!P5 IMAD R21, R122, R140, RZ ;  /* 0x0000008c7a15d224 */ /* 0x004fe200078e02ff */
[----:B------:R-:W-:Y:S01]  /*6f20*/  @!P4 STG.E.U8 desc[UR44][R10.64+0x1], R121 ;  /* 0x000001790a00c986 */ /* 0x000fe2000c10112c */
[----:B------:R-:W-:-:S03]  /*6f30*/  ISETP.LT.OR P4, PT, R3, 0x2, !P0 ;  /* 0x000000020300780c */ /* 0x000fc60004781670 */
[----:B------:R2:W-:Y:S01]  /*6f40*/  @!P5 STG.E.U8 desc[UR44][R8.64], R21 ;  /* 0x000000150800d986 */ /* 0x0005e2000c10112c */
[----:B------:R-:W-:-:S09]  /*6f50*/  ISETP.LT.OR P5, PT, R3, 0x9, !P1 ;  /* 0x000000090300780c */ /* 0x000fd20004fa1670 */
[----:B------:R-:W-:-:S04]  /*6f60*/  @!P4 IMAD R123, R123, R140, RZ ;  /* 0x0000008c7b7bc224 */ /* 0x000fc800078e02ff */
[----:B0-----:R-:W-:Y:S01]  /*6f70*/  @!P5 IMAD R13, R124, R140, RZ ;  /* 0x0000008c7c0dd224 */ /* 0x001fe200078e02ff */
[----:B------:R-:W-:Y:S01]  /*6f80*/  @!P4 STG.E.U8 desc[UR44][R8.64+0x1], R123 ;  /* 0x0000017b0800c986 */ /* 0x000fe2000c10112c */
[----:B------:R-:W-:-:S03]  /*6f90*/  ISETP.LT.OR P4, PT, R3, 0xa, !P1 ;  /* 0x0000000a0300780c */ /* 0x000fc60004f81670 */
[----:B------:R0:W-:Y:S01]  /*6fa0*/  @!P5 STG.E.U8 desc[UR44][R10.64+0x8], R13 ;  /* 0x0000080d0a00d986 */ /* 0x0001e2000c10112c */
[----:B------:R-:W-:-:S09]  /*6fb0*/  ISETP.LT.OR P5, PT, R3, 0x9, !P0 ;  /* 0x000000090300780c */ /* 0x000fd200047a1670 */
        /* <DEDUP_REMOVED lines=257> */
[C---:B------:R-:W-:Y:S02]  /*7fd0*/  ISETP.LT.OR P5, PT, R3.reuse, 0x69, !P2 ;  /* 0x000000690300780c */ /* 0x040fe400057a1670 */
[----:B------:R-:W-:-:S07]  /*7fe0*/  ISETP.LT.OR P2, PT, R3, 0x6a, !P2 ;  /* 0x0000006a0300780c */ /* 0x000fce0005741670 */
[----:B------:R-:W-:-:S04]  /*7ff0*/  @!P4 IMAD R35, R35, R140, RZ ;  /* 0x0000008c2323c224 */ /* 0x000fc800078e02ff */
[-C--:B--2---:R-:W-:Y:S01]  /*8000*/  @!P5 IMAD R21, R36, R140.reuse, RZ ;  /* 0x0000008c2415d224 */ /* 0x084fe200078e02ff */
[----:B------:R-:W-:Y:S01]  /*8010*/  @!P4 STG.E.U8 desc[UR44][R6.64+0x61], R35 ;  /* 0x000061230600c986 */ /* 0x000fe2000c10112c */
[----:B------:R-:W-:Y:S01]  /*8020*/  @!P2 IMAD R37, R37, R140, RZ ;  /* 0x0000008c2525a224 */ /* 0x000fe200078e02ff */
[C---:B------:R-:W-:Y:S02]  /*8030*/  ISETP.LT.OR P4, PT, R3.reuse, 0x69, !P3 ;  /* 0x000000690300780c */ /* 0x040fe40005f81670 */
[C---:B------:R-:W-:Y:S01]  /*8040*/  ISETP.LT.OR P3, PT, R3.reuse, 0x6a, !P3 ;  /* 0x0000006a0300780c */ /* 0x040fe20005f61670 */
[----:B------:R-:W-:Y:S01]  /*8050*/  @!P5 STG.E.U8 desc[UR44][R4.64+0x68], R21 ;  /* 0x000068150400d986 */ /* 0x000fe2000c10112c */
[----:B------:R-:W-:-:S03]  /*8060*/  ISETP.LT.OR P5, PT, R3, 0x61, !P1 ;  /* 0x000000610300780c */ /* 0x000fc60004fa1670 */
[----:B------:R2:W-:Y:S01]  /*8070*/  @!P2 STG.E.U8 desc[UR44][R4.64+0x69], R37 ;  /* 0x000069250400a986 */ /* 0x0005e2000c10112c */
[----:B------:R-:W-:-:S05]  /*8080*/  ISETP.LT.OR P2, PT, R3, 0x62, !P1 ;  /* 0x000000620300780c */ /* 0x000fca0004f41670 */
[-C--:B0-----:R-:W-:Y:S02]  /*8090*/  @!P4 IMAD R13, R38, R140.reuse, RZ ;  /* 0x0000008c260dc224 */ /* 0x081fe400078e02ff */
[-C--:B------:R-:W-:Y:S02]  /*80a0*/  @!P3 IMAD R39, R39, R140.reuse, RZ ;  /* 0x0000008c2727b224 */ /* 0x080fe400078e02ff */
[-C--:B-1----:R-:W-:Y:S01]  /*80b0*/  @!P5 IMAD R15, R24, R140.reuse, RZ ;  /* 0x0000008c180fd224 */ /* 0x082fe200078e02ff */
[----:B------:R-:W-:Y:S01]  /*80c0*/  @!P4 STG.E.U8 desc[UR44][R6.64+0x68], R13 ;  /* 0x0000680d0600c986 */ /* 0x000fe2000c10112c */
[----:B------:R-:W-:Y:S02]  /*80d0*/  ISETP.LT.OR P4, PT, R3, 0x62, !P0 ;  /* 0x000000620300780c */ /* 0x000fe40004781670 */
[----:B------:R-:W-:Y:S01]  /*80e0*/  @!P2 IMAD R25, R25, R140, RZ ;  /* 0x0000008c1919a224 */ /* 0x000fe200078e02ff */
[----:B------:R0:W-:Y:S01]  /*80f0*/  @!P3 STG.E.U8 desc[UR44][R6.64+0x69], R39 ;  /* 0x000069270600b986 */ /* 0x0001e2000c10112c */
[----:B------:R-:W-:-:S03]  /*8100*/  ISETP.LT.OR P3, PT, R3, 0x61, !P0 ;  /* 0x000000610300780c */ /* 0x000fc60004761670 */
[----:B------:R1:W-:Y:S01]  /*8110*/  @!P2 STG.E.U8 desc[UR44][R10.64+0x61], R25 ;  /* 0x000061190a00a986 */ /* 0x0003e2000c10112c */
[C---:B------:R-:W-:Y:S02]  /*8120*/  ISETP.LT.OR P2, PT, R3.reuse, 0x69, !P1 ;  /* 0x000000690300780c */ /* 0x040fe40004f41670 */
[C---:B------:R-:W-:Y:S01]  /*8130*/  ISETP.LT.OR P1, PT, R3.reuse, 0x6a, !P1 ;  /* 0x0000006a0300780c */ /* 0x040fe20004f21670 */
[----:B------:R1:W-:Y:S01]  /*8140*/  @!P5 STG.E.U8 desc[UR44][R10.64+0x60], R15 ;  /* 0x0000600f0a00d986 */ /* 0x0003e2000c10112c */
[----:B------:R-:W-:Y:S01]  /*8150*/  ISETP.LT.OR P5, PT, R3, 0x69, !P0 ;  /* 0x000000690300780c */ /* 0x000fe200047a1670 */
[----:B------:R-:W-:Y:S01]  /*8160*/  @!P4 IMAD R27, R27, R140, RZ ;  /* 0x0000008c1b1bc224 */ /* 0x000fe200078e02ff */
[----:B------:R-:W-:-:S03]  /*8170*/  ISETP.LT.OR P0, PT, R3, 0x6a, !P0 ;  /* 0x0000006a0300780c */ /* 0x000fc60004701670 */
[-C--:B------:R-:W-:Y:S01]  /*8180*/  @!P3 IMAD R3, R26, R140.reuse, RZ ;  /* 0x0000008c1a03b224 */ /* 0x080fe200078e02ff */
[----:B------:R1:W-:Y:S03]  /*8190*/  @!P4 STG.E.U8 desc[UR44][R8.64+0x61], R27 ;  /* 0x0000611b0800c986 */ /* 0x0003e6000c10112c */
[-C--:B--2---:R-:W-:Y:S01]  /*81a0*/  @!P2 IMAD R5, R28, R140.reuse, RZ ;  /* 0x0000008c1c05a224 */ /* 0x084fe200078e02ff */
[----:B------:R1:W-:Y:S01]  /*81b0*/  @!P3 STG.E.U8 desc[UR44][R8.64+0x60], R3 ;  /* 0x000060030800b986 */ /* 0x0003e2000c10112c */
[-C--:B------:R-:W-:Y:S02]  /*81c0*/  @!P1 IMAD R29, R29, R140.reuse, RZ ;  /* 0x0000008c1d1d9224 */ /* 0x080fe400078e02ff */
[-C--:B0-----:R-:W-:Y:S01]  /*81d0*/  @!P5 IMAD R7, R30, R140.reuse, RZ ;  /* 0x0000008c1e07d224 */ /* 0x081fe200078e02ff */
[----:B------:R1:W-:Y:S01]  /*81e0*/  @!P2 STG.E.U8 desc[UR44][R10.64+0x68], R5 ;  /* 0x000068050a00a986 */ /* 0x0003e2000c10112c */
[----:B------:R-:W-:-:S03]  /*81f0*/  @!P0 IMAD R31, R31, R140, RZ ;  /* 0x0000008c1f1f8224 */ /* 0x000fc600078e02ff */
[----:B------:R1:W-:Y:S04]  /*8200*/  @!P1 STG.E.U8 desc[UR44][R10.64+0x69], R29 ;  /* 0x0000691d0a009986 */ /* 0x0003e8000c10112c */
[----:B------:R1:W-:Y:S04]  /*8210*/  @!P5 STG.E.U8 desc[UR44][R8.64+0x68], R7 ;  /* 0x000068070800d986 */ /* 0x0003e8000c10112c */
[----:B------:R1:W-:Y:S02]  /*8220*/  @!P0 STG.E.U8 desc[UR44][R8.64+0x69], R31 ;  /* 0x0000691f08008986 */ /* 0x0003e4000c10112c */
.L_x_261:
[----:B------:R-:W-:Y:S05]  /*8230*/  BSYNC B0 ;  /* 0x0000000000007941 */ /* 0x000fea0003800000 */
.L_x_35:
[----:B------:R-:W-:Y:S01]  /*8240*/  IADD3 R16, P0, R16, UR36, RZ ;  /* 0x0000002410107c10 */ /* 0x000fe2000ff1e0ff */
[----:B------:R-:W-:Y:S01]  /*8250*/  ULDC.64 UR4, c[0x0][0x650] ;  /* 0x0001940000047ab9 */ /* 0x000fe20000000a00 */
[----:B-1----:R-:W-:Y:S01]  /*8260*/  PRMT R3, RZ, 0x7610, R3 ;  /* 0x00007610ff037816 */ /* 0x002fe20000000003 */
[----:B------:R-:W-:Y:S01]  /*8270*/  IMAD.MOV.U32 R137, RZ, RZ, -0x1 ;  /* 0xffffffffff897424 */ /* 0x000fe200078e00ff */
[----:B------:R-:W-:Y:S01]  /*8280*/  IADD3.X R17, R17, UR40, RZ, P0, !PT ;  /* 0x0000002811117c10 */ /* 0x000fe200087fe4ff */
[----:B0-----:R-:W-:Y:S01]  /*8290*/  IMAD.MOV.U32 R23, RZ, RZ, -0x1 ;  /* 0xffffffffff177424 */ /* 0x001fe200078e00ff */
[----:B------:R-:W-:-:S04]  /*82a0*/  ISETP.GE.U32.AND P0, PT, R16, UR4, PT ;  /* 0x0000000410007c0c */ /* 0x000fc8000bf06070 */
[----:B------:R-:W-:-:S13]  /*82b0*/  ISETP.GE.U32.AND.EX P0, PT, R17, UR5, PT, P0 ;  /* 0x0000000511007c0c */ /* 0x000fda000bf06100 */
[----:B------:R-:W-:Y:S05]  /*82c0*/  @P0 BRA `(.L_x_262) ;  /* 0x0000000400500947 */ /* 0x000fea0003800000 */
[----:B----4-:R-:W0:Y:S01]  /*82d0*/  LDC.64 R10, c[0x0][0x628] ;  /* 0x00018a00ff0a7b82 */ /* 0x010e220000000a00 */
[----:B------:R-:W1:Y:S01]  /*82e0*/  S2R R12, SR_CTAID.X ;  /* 0x00000000000c7919 */ /* 0x000e620000002500 */
[----:B---3--:R-:W-:Y:S02]  /*82f0*/  IMAD.MOV.U32 R8, RZ, RZ, R16 ;  /* 0x000000ffff087224 */ /* 0x008fe400078e0010 */
[----:B------:R-:W-:Y:S01]  /*8300*/  IMAD.MOV.U32 R9, RZ, RZ, R17 ;  /* 0x000000ffff097224 */ /* 0x000fe200078e0011 */
[----:B------:R-:W3:Y:S03]  /*8310*/  S2R R20, SR_CTAID.Y ;  /* 0x0000000000147919 */ /* 0x000ee60000002600 */
[----:B------:R-:W4:Y:S08]  /*8320*/  LDC R0, c[0x0][0x630] ;  /* 0x00018c00ff007b82 */ /* 0x000f300000000800 */
[----:B------:R-:W1:Y:S01]  /*8330*/  LDC.64 R14, c[0x0][0x620] ;  /* 0x00018800ff0e7b82 */ /* 0x000e620000000a00 */
[----:B0-----:R-:W-:-:S04]  /*8340*/  ISETP.NE.U32.AND P0, PT, R10, RZ, PT ;  /* 0x000000ff0a00720c */ /* 0x001fc80003f05070 */
[----:B------:R-:W-:-:S13]  /*8350*/  ISETP.NE.AND.EX P0, PT, R11, RZ, PT, P0 ;  /* 0x000000ff0b00720c */ /* 0x000fda0003f05300 */
[----:B-1-34-:R-:W-:Y:S05]  /*8360*/  @!P0 BRA `(.L_x_263) ;  /* 0x0000000000288947 */ /* 0x01afea0003800000 */
[----:B------:R-:W0:Y:S02]  /*8370*/  LDC R3, c[0x0][0x634] ;  /* 0x00018d00ff037b82 */ /* 0x000e240000000800 */
[----:B0-----:R-:W-:-:S05]  /*8380*/  IADD3 R3, P0, R16, R3, RZ ;  /* 0x0000000310037210 */ /* 0x001fca0007f1e0ff */
[----:B------:R-:W-:-:S04]  /*8390*/  IMAD.X R13, RZ, RZ, R17, P0 ;  /* 0x000000ffff0d7224 */ /* 0x000fc800000e0611 */
[----:B------:R-:W-:-:S04]  /*83a0*/  IMAD.WIDE.U32 R4, R13, R10, RZ ;  /* 0x0000000a0d047225 */ /* 0x000fc800078e00ff */
[----:B--2---:R-:W-:-:S04]  /*83b0*/  IMAD.WIDE.U32 R6, P0, R3, R11, R4 ;  /* 0x0000000b03067225 */ /* 0x004fc80007800004 */
[----:B------:R-:W-:-:S04]  /*83c0*/  IMAD.WIDE.U32 R4, R3, R10, RZ ;  /* 0x0000000a03047225 */ /* 0x000fc800078e00ff */
[----:B------:R-:W-:Y:S01]  /*83d0*/  IMAD.X R9, RZ, RZ, RZ, P0 ;  /* 0x000000ffff097224 */ /* 0x000fe200000e06ff */
[----:B------:R-:W-:Y:S01]  /*83e0*/  IADD3 RZ, P0, R5, R6, RZ ;  /* 0x0000000605ff7210 */ /* 0x000fe20007f1e0ff */
[----:B------:R-:W-:-:S04]  /*83f0*/  IMAD.MOV.U32 R8, RZ, RZ, R7 ;  /* 0x000000ffff087224 */ /* 0x000fc800078e0007 */
[----:B------:R-:W-:-:S08]  /*8400*/  IMAD.WIDE.U32.X R8, R13, R11, R8, P0 ;  /* 0x0000000b0d087225 */ /* 0x000fd000000e0408 */
.L_x_263:
[-CC-:B------:R-:W-:Y:S01]  /*8410*/  SHF.R.U64 R23, R8, R0.reuse, R9.reuse ;  /* 0x0000000008177219 */ /* 0x180fe20000001209 */
[----:B------:R-:W0:Y:S01]  /*8420*/  LDC.64 R26, c[0x0][0x640] ;  /* 0x00019000ff1a7b82 */ /* 0x000e220000000a00 */
[----:B------:R-:W-:Y:S01]  /*8430*/  SHF.R.U32.HI R0, RZ, R0, R9 ;  /* 0x00000000ff007219 */ /* 0x000fe20000011609 */
[----:B------:R-:W-:Y:S01]  /*8440*/  ULDC UR4, c[0x0][0x150] ;  /* 0x0000540000047ab9 */ /* 0x000fe20000000800 */
[----:B------:R-:W-:Y:S02]  /*8450*/  IADD3 R3, P0, RZ, -R23, RZ ;  /* 0x80000017ff037210 */ /* 0x000fe40007f1e0ff */
[----:B--2---:R-:W-:-:S03]  /*8460*/  I2FP.F32.U32 R7, R12 ;  /* 0x0000000c00077245 */ /* 0x004fc60000201000 */
[----:B------:R-:W1:Y:S01]  /*8470*/  LDC R6, c[0x0][0x618] ;  /* 0x00018600ff067b82 */ /* 0x000e620000000800 */
[----:B------:R-:W-:Y:S02]  /*8480*/  IMAD.X R5, RZ, RZ, ~R0, P0 ;  /* 0x000000ffff057224 */ /* 0x000fe400000e0e00 */
[----:B------:R-:W-:Y:S01]  /*8490*/  FMUL R7, R7, UR4 ;  /* 0x0000000407077c20 */ /* 0x000fe20008400000 */
[----:B------:R-:W-:Y:S01]  /*84a0*/  ULDC UR4, c[0x0][0x154] ;  /* 0x0000550000047ab9 */ /* 0x000fe20000000800 */
[-C--:B------:R-:W-:Y:S02]  /*84b0*/  IMAD R0, R5, R14.reuse, RZ ;  /* 0x0000000e05007224 */ /* 0x080fe400078e02ff */
[C---:B------:R-:W-:Y:S01]  /*84c0*/  IMAD.WIDE.U32 R4, R3.reuse, R14, R16 ;  /* 0x0000000e03047225 */ /* 0x040fe200078e0010 */
[----:B------:R-:W2:Y:S01]  /*84d0*/  LDC R8, c[0x0][0x608] ;  /* 0x00018200ff087b82 */ /* 0x000ea20000000800 */
[----:B------:R-:W3:Y:S02]  /*84e0*/  F2I.U32.TRUNC.NTZ R7, R7 ;  /* 0x0000000700077305 */ /* 0x000ee4000020f000 */
[----:B------:R-:W-:Y:S01]  /*84f0*/  IMAD R3, R3, R15, R0 ;  /* 0x0000000f03037224 */ /* 0x000fe200078e0200 */
[----:B------:R-:W-:-:S03]  /*8500*/  I2FP.F32.U32 R0, R20 ;  /* 0x0000001400007245 */ /* 0x000fc60000201000 */
[----:B------:R-:W-:Y:S01]  /*8510*/  IMAD.IADD R3, R5, 0x1, R3 ;  /* 0x0000000105037824 */ /* 0x000fe200078e0203 */
[----:B------:R-:W4:Y:S01]  /*8520*/  LDC R11, c[0x0][0x658] ;  /* 0x00019600ff0b7b82 */ /* 0x000f220000000800 */
[----:B0-----:R-:W-:-:S04]  /*8530*/  ISETP.NE.U32.AND P0, PT, R26, RZ, PT ;  /* 0x000000ff1a00720c */ /* 0x001fc80003f05070 */
[----:B------:R-:W-:-:S03]  /*8540*/  ISETP.NE.AND.EX P0, PT, R27, RZ, PT, P0 ;  /* 0x000000ff1b00720c */ /* 0x000fc60003f05300 */
[----:B------:R-:W0:Y:S01]  /*8550*/  LDC R9, c[0x0][0x144] ;  /* 0x00005100ff097b82 */ /* 0x000e220000000800 */
[-C--:B-1----:R-:W-:Y:S01]  /*8560*/  SHF.R.U64 R10, R4, R6.reuse, R3 ;  /* 0x00000006040a7219 */ /* 0x082fe20000001203 */
[----:B---3--:R-:W-:Y:S01]  /*8570*/  IMAD.MOV R7, RZ, RZ, -R7 ;  /* 0x000000ffff077224 */ /* 0x008fe200078e0a07 */
[----:B------:R-:W-:Y:S01]  /*8580*/  SHF.R.U32.HI R3, RZ, R6, R3 ;  /* 0x00000006ff037219 */ /* 0x000fe20000011603 */
[----:B------:R-:W-:-:S04]  /*8590*/  FMUL R6, R0, UR4 ;  /* 0x0000000400067c20 */ /* 0x000fc80008400000 */
[----:B------:R-:W1:Y:S01]  /*85a0*/  LDC R21, c[0x0][0x148] ;  /* 0x00005200ff157b82 */ /* 0x000e620000000800 */
[----:B------:R3:W0:Y:S01]  /*85b0*/  F2I.U32.TRUNC.NTZ R14, R6 ;  /* 0x00000006000e7305 */ /* 0x000622000020f000 */
[-CC-:B--2---:R-:W-:Y:S02]  /*85c0*/  SHF.R.U64 R13, R10, R8.reuse, R3.reuse ;  /* 0x000000080a0d7219 */ /* 0x184fe40000001203 */
[----:B------:R-:W-:-:S04]  /*85d0*/  SHF.R.U32.HI R0, RZ, R8, R3 ;  /* 0x00000008ff007219 */ /* 0x000fc80000011603 */
[----:B------:R-:W2:Y:S01]  /*85e0*/  LDC R24, c[0x0][0x600] ;  /* 0x00018000ff187b82 */ /* 0x000ea20000000800 */
[-CC-:B----4-:R-:W-:Y:S02]  /*85f0*/  SHF.R.U64 R15, R13, R11.reuse, R0.reuse ;  /* 0x0000000b0d0f7219 */ /* 0x190fe40000001200 */
[----:B------:R-:W-:-:S03]  /*8600*/  SHF.R.U32.HI R5, RZ, R11, R0 ;  /* 0x0000000bff057219 */ /* 0x000fc60000011600 */
[----:B------:R-:W-:Y:S02]  /*8610*/  IMAD.MOV.U32 R4, RZ, RZ, R15 ;  /* 0x000000ffff047224 */ /* 0x000fe400078e000f */
[----:B------:R-:W4:Y:S01]  /*8620*/  LDC R28, c[0x0][0x648] ;  /* 0x00019200ff1c7b82 */ /* 0x000f220000000800 */
[----:B0-----:R-:W-:-:S07]  /*8630*/  IMAD R25, R9, R7, R12 ;  /* 0x0000000709197224 */ /* 0x001fce00078e020c */
[----:B------:R-:W0:Y:S08]  /*8640*/  LDC R29, c[0x0][0x638] ;  /* 0x00018e00ff1d7b82 */ /* 0x000e300000000800 */
[----:B------:R-:W0:Y:S01]  /*8650*/  LDC R30, c[0x0][0x610] ;  /* 0x00018400ff1e7b82 */ /* 0x000e220000000800 */
[----:B-123--:R-:W-:Y:S05]  /*8660*/  @!P0 BRA `(.L_x_264) ;  /* 0x0000000000288947 */ /* 0x00efea0003800000 */
[----:B------:R-:W1:Y:S02]  /*8670*/  LDC R0, c[0x0][0x64c] ;  /* 0x00019300ff007b82 */ /* 0x000e640000000800 */
[----:B-1----:R-:W-:-:S05]  /*8680*/  IADD3 R3, P0, R15, R0, RZ ;  /* 0x000000000f037210 */ /* 0x002fca0007f1e0ff */
        /* <DEDUP_REMOVED lines=8> */
.L_x_264:
[----:B------:R-:W-:Y:S01]  /*8710*/  ISETP.NE.AND P0, PT, R2, 0x1, PT ;  /* 0x000000010200780c */ /* 0x000fe20003f05270 */
[----:B------:R-:W-:Y:S01]  /*8720*/  IMAD.MOV R14, RZ, RZ, -R14 ;  /* 0x000000ffff0e7224 */ /* 0x000fe200078e0a0e */
[----:B----4-:R-:W-:Y:S01]  /*8730*/  SHF.R.U64 R3, R4, R28, R5 ;  /* 0x0000001c04037219 */ /* 0x010fe20000001205 */
[----:B------:R-:W-:Y:S01]  /*8740*/  VIADD R5, R24, 0xffffffff ;  /* 0xffffffff18057836 */ /* 0x000fe20000000000 */
[----:B------:R-:W-:-:S03]  /*8750*/  LOP3.LUT R0, R13, R146, RZ, 0xc0, !PT ;  /* 0x000000920d007212 */ /* 0x000fc600078ec0ff */
[----:B------:R-:W-:Y:S01]  /*8760*/  IMAD.MOV R4, RZ, RZ, -R3 ;  /* 0x000000ffff047224 */ /* 0x000fe200078e0a03 */
[----:B------:R-:W-:Y:S01]  /*8770*/  LOP3.LUT R10, R10, R5, RZ, 0xc0, !PT ;  /* 0x000000050a0a7212 */ /* 0x000fe200078ec0ff */
[----:B------:R-:W-:Y:S02]  /*8780*/  IMAD R0, R143, R3, R0 ;  /* 0x000000038f007224 */ /* 0x000fe400078e0200 */
[----:B0-----:R-:W-:Y:S02]  /*8790*/  IMAD R3, R4, R29, R15 ;  /* 0x0000001d04037224 */ /* 0x001fe400078e020f */
[----:B------:R-:W-:Y:S02]  /*87a0*/  @P0 IMAD R25, R21, R14, R20 ;  /* 0x0000000e15190224 */ /* 0x000fe400078e0214 */
[----:B------:R-:W-:Y:S02]  /*87b0*/  IMAD R5, R3, R24, R10 ;  /* 0x0000001803057224 */ /* 0x000fe400078e020a */
[----:B------:R-:W-:-:S02]  /*87c0*/  IMAD R0, R0, R30, R25 ;  /* 0x0000001e00007224 */ /* 0x000fc400078e0219 */
[----:B------:R-:W-:-:S03]  /*87d0*/  IMAD.MOV.U32 R4, RZ, RZ, 0x1 ;  /* 0x00000001ff047424 */ /* 0x000fc600078e00ff */
[----:B------:R-:W-:Y:S02]  /*87e0*/  SEL R137, R5, R0, !P0 ;  /* 0x0000000005897207 */ /* 0x000fe40004000000 */
[----:B------:R-:W-:Y:S02]  /*87f0*/  PRMT R3, R4, 0x7610, R3 ;  /* 0x0000761004037816 */ /* 0x000fe40000000003 */
[----:B------:R-:W-:-:S07]  /*8800*/  SEL R0, R0, R5, !P0 ;  /* 0x0000000500007207 */ /* 0x000fce0004000000 */
.L_x_262:
[----:B------:R-:W-:Y:S01]  /*8810*/  UIMAD.WIDE.U32 UR4, UR39, -0x50d79435, URZ ;  /* 0xaf286bcb270478a5 */ /* 0x000fe2000f8e003f */
[----:B------:R-:W-:Y:S01]  /*8820*/  LOP3.LUT P0, RZ, R3, 0xff, RZ, 0xc0, !PT ;  /* 0x000000ff03ff7812 */ /* 0x000fe2000780c0ff */
[----:B------:R-:W-:Y:S02]  /*8830*/  IMAD.MOV.U32 R136, RZ, RZ, R0 ;  /* 0x000000ffff887224 */ /* 0x000fe400078e0000 */
[----:B------:R-:W-:-:S04]  /*8840*/  UIADD3 UR4, UR39, -UR5, URZ ;  /* 0x8000000527047290 */ /* 0x000fc8000fffe03f */
[----:B------:R-:W-:-:S04]  /*8850*/  ULEA.HI UR4, UR4, UR5, URZ, 0x1f ;  /* 0x0000000504047291 */ /* 0x000fc8000f8ff83f */
[----:B------:R-:W-:-:S04]  /*8860*/  USHF.R.U32.HI UR4, URZ, 0x4, UR4 ;  /* 0x000000043f047899 */ /* 0x000fc80008011604 */
[----:B------:R-:W-:Y:S01]  /*8870*/  UIMAD UR39, UR4, -0x13, UR39 ;  /* 0xffffffed042778a4 */ /* 0x000fe2000f8e0227 */
[----:B------:R-:W-:Y:S11]  /*8880*/  @P0 BRA `(.L_x_265) ;  /* 0xffffff8c006c0947 */ /* 0x000ff6000383ffff */
[----:B------:R-:W-:Y:S05]  /*8890*/  EXIT ;  /* 0x000000000000794d */ /* 0x000fea0003800000 */
.L_x_8:
        /* <DEDUP_REMOVED lines=26> */
.L_x_267:
[----:B------:R-:W0:Y:S01]  /*8a40*/  LDC.64 R32, c[0x0][0x640] ;  /* 0x00019000ff207b82 */ /* 0x000e220000000a00 */
[-CC-:B------:R-:W-:Y:S01]  /*8a50*/  SHF.R.U64 R22, R14, R8.reuse, R15.reuse ;  /* 0x000000080e167219 */ /* 0x180fe2000000120f */
[----:B------:R-:W-:Y:S01]  /*8a60*/  IMAD.MOV.U32 R25, RZ, RZ, 0x1 ;  /* 0x00000001ff197424 */ /* 0x000fe200078e00ff */
[----:B------:R-:W-:Y:S02]  /*8a70*/  SHF.R.U32.HI R7, RZ, R8, R15 ;  /* 0x00000008ff077219 */ /* 0x000fe4000001160f */
[----:B------:R-:W-:-:S03]  /*8a80*/  IADD3 R13, P0, RZ, -R22, RZ ;  /* 0x80000016ff0d7210 */ /* 0x000fc60007f1e0ff */
[----:B------:R-:W1:Y:S02]  /*8a90*/  LDC R12, c[0x0][0x618] ;  /* 0x00018600ff0c7b82 */ /* 0x000e640000000800 */
[----:B------:R-:W-:Y:S02]  /*8aa0*/  IMAD.X R7, RZ, RZ, ~R7, P0 ;  /* 0x000000ffff077224 */ /* 0x000fe400000e0e07 */
[----:B------:R-:W-:-:S04]  /*8ab0*/  IMAD.WIDE.U32 R10, R13, R26, R16 ;  /* 0x0000001a0d0a7225 */ /* 0x000fc800078e0010 */
[----:B------:R-:W2:Y:S01]  /*8ac0*/  LDC R14, c[0x0][0x608] ;  /* 0x00018200ff0e7b82 */ /* 0x000ea20000000800 */
[----:B------:R-:W-:-:S04]  /*8ad0*/  IMAD R8, R7, R26, RZ ;  /* 0x0000001a07087224 */ /* 0x000fc800078e02ff */
[----:B------:R-:W-:-:S03]  /*8ae0*/  IMAD R7, R13, R27, R8 ;  /* 0x0000001b0d077224 */ /* 0x000fc600078e0208 */
[----:B------:R-:W3:Y:S01]  /*8af0*/  LDC R30, c[0x0][0x658] ;  /* 0x00019600ff1e7b82 */ /* 0x000ee20000000800 */
[----:B------:R-:W-:Y:S01]  /*8b00*/  IMAD.IADD R7, R11, 0x1, R7 ;  /* 0x000000010b077824 */ /* 0x000fe200078e0207 */
[----:B0-----:R-:W-:Y:S01]  /*8b10*/  ISETP.NE.U32.AND P0, PT, R32, RZ, PT ;  /* 0x000000ff2000720c */ /* 0x001fe20003f05070 */
[----:B------:R-:W-:-:S03]  /*8b20*/  IMAD.MOV.U32 R11, RZ, RZ, -0x1 ;  /* 0xffffffffff0b7424 */ /* 0x000fc600078e00ff */
        /* <DEDUP_REMOVED lines=8> */
[-C--:B---3--:R-:W-:Y:S02]  /*8bb0*/  SHF.L.U32 R10, R11, R30.reuse, RZ ;  /* 0x0000001e0b0a7219 */ /* 0x088fe400000006ff */
[--C-:B------:R-:W-:Y:S02]  /*8bc0*/  SHF.R.U64 R28, R26, R30, R7.reuse ;  /* 0x0000001e1a1c7219 */ /* 0x100fe40000001207 */
[----:B------:R-:W-:Y:S02]  /*8bd0*/  LOP3.LUT R27, RZ, R10, RZ, 0x33, !PT ;  /* 0x0000000aff1b7212 */ /* 0x000fe400078e33ff */
[----:B------:R-:W-:Y:S01]  /*8be0*/  SHF.R.U32.HI R11, RZ, R30, R7 ;  /* 0x0000001eff0b7219 */ /* 0x000fe20000011607 */
[----:B------:R-:W3:Y:S01]  /*8bf0*/  LDC R29, c[0x0][0x610] ;  /* 0x00018400ff1d7b82 */ /* 0x000ee20000000800 */
[----:B------:R-:W-:Y:S01]  /*8c00*/  IMAD.MOV.U32 R10, RZ, RZ, R28 ;  /* 0x000000ffff0a7224 */ /* 0x000fe200078e001c */
[----:B------:R-:W-:Y:S06]  /*8c10*/  @!P0 BRA `(.L_x_268) ;  /* 0x0000000000288947 */ /* 0x000fec0003800000 */
        /* <DEDUP_REMOVED lines=10> */
.L_x_268:
[----:B------:R-:W-:Y:S02]  /*8cc0*/  ISETP.NE.AND P0, PT, R2, 0x1, PT ;  /* 0x000000010200780c */ /* 0x000fe40003f05270 */
[----:B-1----:R-:W-:Y:S01]  /*8cd0*/  SHF.R.U64 R8, R10, R8, R11 ;  /* 0x000000080a087219 */ /* 0x002fe2000000120b */
[----:B0-----:R-:W-:Y:S01]  /*8ce0*/  VIADD R11, R21, 0xffffffff ;  /* 0xffffffff150b7836 */ /* 0x001fe20000000000 */
[----:B------:R-:W-:Y:S02]  /*8cf0*/  SHF.L.U32 R25, R25, R30, RZ ;  /* 0x0000001e19197219 */ /* 0x000fe400000006ff */
[----:B------:R-:W-:Y:S01]  /*8d00*/  LOP3.LUT R5, R26, R27, RZ, 0xc0, !PT ;  /* 0x0000001b1a057212 */ /* 0x000fe200078ec0ff */
[----:B------:R-:W-:-:S04]  /*8d10*/  IMAD.MOV R7, RZ, RZ, -R8 ;  /* 0x000000ffff077224 */ /* 0x000fc800078e0a08 */
[----:B------:R-:W-:Y:S02]  /*8d20*/  IMAD R5, R25, R8, R5 ;  /* 0x0000000819057224 */ /* 0x000fe400078e0205 */
[----:B------:R-:W-:Y:S01]  /*8d30*/  @P0 IMAD R6, R9, R24, R4 ;  /* 0x0000001809060224 */ /* 0x000fe200078e0204 */
[----:B------:R-:W-:Y:S01]  /*8d40*/  LOP3.LUT R9, R20, R11, RZ, 0xc0, !PT ;  /* 0x0000000b14097212 */ /* 0x000fe200078ec0ff */
[----:B--2---:R-:W-:Y:S02]  /*8d50*/  IMAD R4, R7, R23, R28 ;  /* 0x0000001707047224 */ /* 0x004fe400078e021c */
[----:B---3--:R-:W-:Y:S02]  /*8d60*/  IMAD R6, R5, R29, R6 ;  /* 0x0000001d05067224 */ /* 0x008fe400078e0206 */
[----:B------:R-:W-:Y:S02]  /*8d70*/  IMAD R5, R4, R21, R9 ;  /* 0x0000001504057224 */ /* 0x000fe400078e0209 */
[----:B------:R-:W-:-:S02]  /*8d80*/  IMAD.MOV.U32 R8, RZ, RZ, 0x1 ;  /* 0x00000001ff087424 */ /* 0x000fc400078e00ff */
[----:B------:R-:W-:Y:S01]  /*8d90*/  IMAD.MOV.U32 R7, RZ, RZ, R22 ;  /* 0x000000ffff077224 */ /* 0x000fe200078e0016 */
[----:B------:R-:W-:Y:S02]  /*8da0*/  SEL R21, R5, R6, !P0 ;  /* 0x0000000605157207 */ /* 0x000fe40004000000 */
[----:B------:R-:W-:-:S07]  /*8db0*/  SEL R20, R6, R5, !P0 ;  /* 0x0000000506147207 */ /* 0x000fce0004000000 */
.L_x_266:
[----:B------:R-:W-:-:S08]  /*8dc0*/  NOP ;  /* 0x0000000000007918 */ /* 0x000fd00000000000 */
[----:B------:R-:W0:-:S00]  /*8dd0*/  USETMAXREG.DEALLOC.CTAPOOL 0x28 ;  /* 0x00000028000079c8 */ /* 0x000e0000080e0500 */
[----:B0-----:R-:W-:-:S13]  /*8de0*/  ISETP.NE.AND P0, PT, R3, RZ, PT ;  /* 0x000000ff0300720c */ /* 0x001fda0003f05270 */
[----:B------:R-:W-:Y:S05]  /*8df0*/  @P0 EXIT ;  /* 0x000000000000094d */ /* 0x000fea0003800000 */
[----:B------:R-:W-:Y:S01]  /*8e00*/  LOP3.LUT P0, RZ, R8, 0xff, RZ, 0xc0, !PT ;  /* 0x000000ff08ff7812 */ /* 0x000fe2000780c0ff */
[----:B------:R-:W-:Y:S02]  /*8e10*/  IMAD.MOV.U32 R3, RZ, RZ, 0x1 ;  /* 0x00000001ff037424 */ /* 0x000fe400078e00ff */
[----:B------:R-:W-:-:S10]  /*8e20*/  IMAD.MOV.U32 R8, RZ, RZ, RZ ;  /* 0x000000ffff087224 */ /* 0x000fd400078e00ff */
[----:B------:R-:W-:Y:S05]  /*8e30*/  @!P0 BRA `(.L_x_269) ;  /* 0x0000000c00308947 */ /* 0x000fea0003800000 */
[----:B------:R-:W0:Y:S01]  /*8e40*/  LDC R3, c[0x0][0x28c] ;  /* 0x0000a300ff037b82 */ /* 0x000e220000000800 */
[----:B------:R-:W1:Y:S01]  /*8e50*/  S2R R10, SR_CgaCtaId ;  /* 0x00000000000a7919 */ /* 0x000e620000008800 */
[----:B------:R-:W-:Y:S01]  /*8e60*/  IMAD.MOV.U32 R13, RZ, RZ, 0x700 ;  /* 0x00000700ff0d7424 */ /* 0x000fe200078e00ff */
[----:B------:R-:W-:Y:S01]  /*8e70*/  ULDC UR5, c[0x0][0x658] ;  /* 0x0001960000057ab9 */ /* 0x000fe20000000800 */
[----:B------:R-:W-:Y:S01]  /*8e80*/  UMOV UR6, 0xffffffff ;  /* 0xffffffff00067882 */ /* 0x000fe20000000000 */
[----:B------:R-:W-:Y:S01]  /*8e90*/  BSSY B0, `(.L_x_269) ;  /* 0x00000c6000007945 */ /* 0x000fe20003800000 */
[----:B------:R-:W-:Y:S01]  /*8ea0*/  USHF.L.U32 UR6, UR6, UR5, URZ ;  /* 0x0000000506067299 */ /* 0x000fe2000800063f */
[----:B------:R-:W-:Y:S01]  /*8eb0*/  IMAD.MOV.U32 R12, RZ, RZ, 0x1 ;  /* 0x00000001ff0c7424 */ /* 0x000fe200078e00ff */
[----:B------:R-:W-:Y:S01]  /*8ec0*/  LOP3.LUT R9, R18, 0x2, RZ, 0xfc, !PT ;  /* 0x0000000212097812 */ /* 0x000fe200078efcff */
[----:B------:R-:W-:Y:S01]  /*8ed0*/  IMAD.MOV.U32 R8, RZ, RZ, RZ ;  /* 0x000000ffff087224 */ /* 0x000fe200078e00ff */
[----:B------:R-:W-:Y:S01]  /*8ee0*/  ULDC UR4, c[0x0][0x600] ;  /* 0x0001800000047ab9 */ /* 0x000fe20000000800 */
[----:B------:R-:W-:Y:S01]  /*8ef0*/  UMOV UR7, 0x1 ;  /* 0x0000000100077882 */ /* 0x000fe20000000000 */
[----:B------:R-:W-:-:S02]  /*8f00*/  UIADD3 UR15, UR4, -0x1, URZ ;  /* 0xffffffff040f7890 */ /* 0x000fc4000fffe03f */
[----:B------:R-:W-:Y:S02]  /*8f10*/  USHF.L.U32 UR17, UR7, UR5, URZ ;  /* 0x0000000507117299 */ /* 0x000fe4000800063f */
[----:B------:R-:W-:Y:S01]  /*8f20*/  ULOP3.LUT UR16, URZ, UR6, URZ, 0x33, !UPT ;  /* 0x000000063f107292 */ /* 0x000fe2000f8e333f */
[----:B------:R-:W-:Y:S01]  /*8f30*/  ULDC.64 UR20, c[0x0][0x198] ;  /* 0x0000660000147ab9 */ /* 0x000fe20000000a00 */
[----:B0-----:R-:W-:-:S05]  /*8f40*/  VIADD R3, R3, 0x1f ;  /* 0x0000001f03037836 */ /* 0x001fca0000000000 */
[----:B------:R-:W-:-:S04]  /*8f50*/  SHF.R.S32.HI R4, RZ, 0x1f, R3 ;  /* 0x0000001fff047819 */ /* 0x000fc80000011403 */
[----:B------:R-:W-:Y:S01]  /*8f60*/  LEA.HI R4, R4, R3, RZ, 0x5 ;  /* 0x0000000304047211 */ /* 0x000fe200078f28ff */
[----:B------:R-:W-:Y:S01]  /*8f70*/  IMAD.MOV.U32 R3, RZ, RZ, 0x1 ;  /* 0x00000001ff037424 */ /* 0x000fe200078e00ff */
[----:B-1----:R-:W-:Y:S02]  /*8f80*/  LOP3.LUT R10, R10, 0x1, RZ, 0xc0, !PT ;  /* 0x000000010a0a7812 */ /* 0x002fe400078ec0ff */
[----:B------:R-:W-:-:S03]  /*8f90*/  SHF.R.S32.HI R11, RZ, 0x5, R4 ;  /* 0x00000005ff0b7819 */ /* 0x000fc60000011404 */
[----:B------:R-:W-:Y:S02]  /*8fa0*/  IMAD R13, R10, R13, 0x26200 ;  /* 0x000262000a0d7424 */ /* 0x000fe400078e020d */
[----:B------:R-:W-:-:S07]  /*8fb0*/  VIADD R19, R11, 0x1 ;  /* 0x000000010b137836 */ /* 0x000fce0000000000 */
.L_x_280:
[----:B------:R-:W-:-:S03]  /*8fc0*/  UMOV UR4, 0xffffffff ;  /* 0xffffffff00047882 */ /* 0x000fc60000000000 */
[----:B------:R-:W-:Y:S05]  /*8fd0*/  BRA.DIV UR4, `(.L_x_270) ;  /* 0x0000001604d07947 */ /* 0x000fea000b800000 */
[----:B------:R-:W-:-:S13]  /*8fe0*/  ELECT P6, URZ, PT ;  /* 0x00000000003f782f */ /* 0x000fda00038c0000 */
.L_x_306:
[----:B------:R-:W0:Y:S01]  /*8ff0*/  LDC R4, c[0x0][0x28c] ;  /* 0x0000a300ff047b82 */ /* 0x000e220000000800 */
[----:B------:R-:W-:Y:S01]  /*9000*/  BSSY B1, `(.L_x_271) ;  /* 0x0000039000017945 */ /* 0x000fe20003800000 */
[----:B0-----:R-:W-:-:S13]  /*9010*/  ISETP.LT.OR P6, PT, R4, 0x1, !P6 ;  /* 0x000000010400780c */ /* 0x001fda00077c1670 */
[----:B------:R-:W-:Y:S05]  /*9020*/  @P6 BRA `(.L_x_272) ;  /* 0x0000000000d86947 */ /* 0x000fea0003800000 */
[----:B------:R-:W-:Y:S02]  /*9030*/  IMAD R21, R21, 0x2, R10 ;  /* 0x0000000215157824 */ /* 0x000fe400078e020a */
[----:B------:R-:W-:Y:S02]  /*9040*/  IMAD.SHL.U32 R20, R20, 0x100, RZ ;  /* 0x0000010014147824 */ /* 0x000fe400078e00ff */
[----:B------:R-:W-:Y:S02]  /*9050*/  IMAD.MOV.U32 R22, RZ, RZ, RZ ;  /* 0x000000ffff167224 */ /* 0x000fe400078e00ff */
[----:B------:R-:W-:Y:S02]  /*9060*/  IMAD.MOV.U32 R4, RZ, RZ, R19 ;  /* 0x000000ffff047224 */ /* 0x000fe400078e0013 */
[----:B------:R-:W-:Y:S02]  /*9070*/  IMAD.MOV.U32 R5, RZ, RZ, R3 ;  /* 0x000000ffff057224 */ /* 0x000fe400078e0003 */
[----:B------:R-:W-:-:S02]  /*9080*/  IMAD.MOV.U32 R6, RZ, RZ, R8 ;  /* 0x000000ffff067224 */ /* 0x000fc400078e0008 */
[----:B------:R-:W-:-:S07]  /*9090*/  IMAD R21, R21, 0x38, RZ ;  /* 0x0000003815157824 */ /* 0x000fce00078e02ff */
.L_x_275:
[----:B------:R-:W0:Y:S01]  /*90a0*/  S2R R15, SR_CgaCtaId ;  /* 0x00000000000f7919 */ /* 0x000e220000008800 */
[----:B------:R-:W-:Y:S02]  /*90b0*/  MOV R14, 0x400 ;  /* 0x00000400000e7802 */ /* 0x000fe40000000f00 */
[----:B------:R-:W-:Y:S02]  /*90c0*/  ISETP.NE.AND P1, PT, R0, RZ, PT ;  /* 0x000000ff0000720c */ /* 0x000fe40003f25270 */
[----:B0-----:R-:W-:Y:S02]  /*90d0*/  LEA R25, R15, R14, 0x18 ;  /* 0x0000000e0f197211 */ /* 0x001fe400078ec0ff */
[----:B------:R-:W-:-:S09]  /*90e0*/  SHF.L.U32 R14, R5, 0x1f, RZ ;  /* 0x0000001f050e7819 */ /* 0x000fd200000006ff */
[----:B------:R-:W0:Y:S01]  /*90f0*/  @!P1 LDC R15, c[0x0][0x500] ;  /* 0x00014000ff0f9b82 */ /* 0x000e220000000800 */
[----:B------:R-:W-:-:S04]  /*9100*/  IMAD R23, R6, 0x8, R25 ;  /* 0x0000000806177824 */ /* 0x000fc800078e0219 */
[----:B------:R-:W1:Y:S02]  /*9110*/  SYNCS.PHASECHK.TRANS64.TRYWAIT P0, [R23+URZ+0x98], R14 ;  /* 0x0000980e170075a7 */ /* 0x000e64000800017f */
[----:B-1----:R-:W-:Y:S05]  /*9120*/  @!P0 BRA `(.L_x_273) ;  /* 0x00000014009c8947 */ /* 0x002fea0003800000 */
.L_x_307:
[----:B-1----:R-:W-:Y:S01]  /*9130*/  PRMT R14, R9, 0x9910, RZ ;  /* 0x00009910090e7816 */ /* 0x002fe200000000ff */
[----:B0-----:R0:W-:Y:S03]  /*9140*/  @!P1 SYNCS.ARRIVE.TRANS64 RZ, [R23+URZ], R15 ;  /* 0x0000000f17ff99a7 */ /* 0x0011e6000800003f */
[----:B------:R-:W-:-:S13]  /*9150*/  ISETP.NE.AND P0, PT, R14, 0x2, PT ;  /* 0x000000020e00780c */ /* 0x000fda0003f05270 */
[----:B0-----:R-:W-:Y:S05]  /*9160*/  @P0 BRA `(.L_x_274) ;  /* 0x0000000000040947 */ /* 0x001fea0003800000 */
[----:B------:R-:W-:Y:S01]  /*9170*/  BPT.TRAP 0x1 ;  /* 0x000000040000795c */ /* 0x000fe20000300000 */
.L_x_274:
[----:B------:R-:W-:Y:S01]  /*9180*/  IMAD R14, R6, 0x2000, R25 ;  /* 0x00002000060e7824 */ /* 0x000fe200078e0219 */
[----:B------:R-:W-:Y:S01]  /*9190*/  R2UR UR13, R25 ;  /* 0x00000000190d72ca */ /* 0x000fe200000e0000 */
[----:B------:R-:W-:Y:S01]  /*91a0*/  VIADD R4, R4, 0xffffffff ;  /* 0xffffffff04047836 */ /* 0x000fe20000000000 */
[----:B------:R-:W-:Y:S01]  /*91b0*/  R2UR UR9, R23 ;  /* 0x00000000170972ca */ /* 0x000fe200000e0000 */
[----:B------:R-:W-:Y:S01]  /*91c0*/  UIADD3 UR4, UP0, UR20, 0xf0, URZ ;  /* 0x000000f014047890 */ /* 0x000fe2000ff1e03f */
[----:B------:R-:W-:Y:S01]  /*91d0*/  R2UR UR5, R14 ;  /* 0x000000000e0572ca */ /* 0x000fe200000e0000 */
[----:B------:R-:W-:Y:S01]  /*91e0*/  IMAD R14, R6, 0xe00, R13 ;  /* 0x00000e00060e7824 */ /* 0x000fe200078e020d */
[----:B------:R-:W-:Y:S01]  /*91f0*/  R2UR UR11, R20 ;  /* 0x00000000140b72ca */ /* 0x000fe200000e0000 */
[----:B------:R-:W-:Y:S01]  /*9200*/  UIADD3 UR22, UP1, UR20, 0x1f0, URZ ;  /* 0x000001f014167890 */ /* 0x000fe2000ff3e03f */
[----:B------:R-:W-:Y:S01]  /*9210*/  R2UR UR10, R22 ;  /* 0x00000000160a72ca */ /* 0x000fe200000e0000 */
[----:B------:R-:W-:Y:S01]  /*9220*/  VIADD R6, R6, 0x1 ;  /* 0x0000000106067836 */ /* 0x000fe20000000000 */
[----:B------:R-:W-:Y:S01]  /*9230*/  R2UR UR8, R14 ;  /* 0x000000000e0872ca */ /* 0x000fe200000e0000 */
[----:B------:R-:W-:Y:S01]  /*9240*/  UIADD3.X UR23, URZ, UR21, URZ, UP1, !UPT ;  /* 0x000000153f177290 */ /* 0x000fe20008ffe43f */
[----:B------:R-:W-:Y:S01]  /*9250*/  R2UR UR12, R7 ;  /* 0x00000000070c72ca */ /* 0x000fe200000e0000 */
[----:B------:R-:W-:Y:S01]  /*9260*/  UMOV UR6, 0x0 ;  /* 0x0000000000067882 */ /* 0x000fe20000000000 */
[----:B------:R-:W-:Y:S01]  /*9270*/  R2UR UR18, R21 ;  /* 0x00000000151272ca */ /* 0x000fe200000e0000 */
[----:B------:R-:W-:Y:S01]  /*9280*/  UMOV UR7, 0x10000000 ;  /* 0x1000000000077882 */ /* 0x000fe20000000000 */
[----:B------:R-:W-:Y:S01]  /*9290*/  ISETP.GT.AND P1, PT, R4, 0x1, PT ;  /* 0x000000010400780c */ /* 0x000fe20003f24270 */
[----:B------:R-:W-:Y:S01]  /*92a0*/  UIADD3 UR14, UR5, 0x200, URZ ;  /* 0x00000200050e7890 */ /* 0x000fe2000fffe03f */
[----:B------:R-:W-:Y:S01]  /*92b0*/  ISETP.NE.AND P0, PT, R6, 0x13, PT ;  /* 0x000000130600780c */ /* 0x000fe20003f05270 */
[----:B------:R-:W-:Y:S01]  /*92c0*/  UIADD3.X UR5, URZ, UR21, URZ, UP0, !UPT ;  /* 0x000000153f057290 */ /* 0x000fe200087fe43f */
[----:B------:R-:W-:Y:S01]  /*92d0*/  VIADD R22, R22, 0x20 ;  /* 0x0000002016167836 */ /* 0x000fe20000000000 */
[----:B------:R-:W-:Y:S01]  /*92e0*/  UMOV UR19, 0x30000 ;  /* 0x0003000000137882 */ /* 0x000fe20000000000 */
[----:B------:R-:W-:Y:S01]  /*92f0*/  SEL R14, RZ, 0x1, P0 ;  /* 0x00000001ff0e7807 */ /* 0x000fe20000000000 */
[----:B------:R-:W-:Y:S01]  /*9300*/  UIADD3 UR13, UR13, UR8, URZ ;  /* 0x000000080d0d7290 */ /* 0x000fe2000fffe03f */
[----:B------:R-:W-:-:S02]  /*9310*/  SEL R6, R6, RZ, P0 ;  /* 0x000000ff06067207 */ /* 0x000fc40000000000 */
[----:B------:R-:W-:Y:S01]  /*9320*/  UMOV UR8, UR14 ;  /* 0x0000000e00087c82 */ /* 0x000fe20008000000 */
[----:B------:R-:W-:Y:S01]  /*9330*/  LOP3.LUT R5, R5, R14, RZ, 0x3c, !PT ;  /* 0x0000000e05057212 */ /* 0x000fe200078e3cff */
[----:B------:R0:W-:Y:S02]  /*9340*/  UTMALDG.3D [UR8], [UR4], desc[UR6] ;  /* 0x00000608040075b4 */ /* 0x0001e40008011000 */
[----:B0-----:R-:W-:Y:S01]  /*9350*/  UMOV UR11, UR18 ;  /* 0x00000012000b7c82 */ /* 0x001fe20008000000 */
[----:B------:R-:W-:Y:S02]  /*9360*/  UMOV UR8, UR13 ;  /* 0x0000000d00087c82 */ /* 0x000fe40008000000 */
[----:B------:R0:W-:Y:S02]  /*9370*/  UTMALDG.3D.MULTICAST [UR8], [UR22], UR19, desc[UR6] ;  /* 0x00000608160073b4 */ /* 0x0001e40008011813 */
[----:B0-----:R-:W-:Y:S05]  /*9380*/  @P1 BRA `(.L_x_275) ;  /* 0xfffffffc00441947 */ /* 0x001fea000383ffff */
.L_x_272:
[----:B------:R-:W-:Y:S05]  /*9390*/  BSYNC B1 ;  /* 0x0000000000017941 */ /* 0x000fea0003800000 */
.L_x_271:
[----:B------:R-:W-:Y:S01]  /*93a0*/  LOP3.LUT P1, RZ, R12, 0xff, RZ, 0xc0, !PT ;  /* 0x000000ff0cff7812 */ /* 0x000fe2000782c0ff */
[C---:B------:R-:W-:Y:S01]  /*93b0*/  IMAD.IADD R15, R11.reuse, 0x1, R8 ;  /* 0x000000010b0f7824 */ /* 0x040fe200078e0208 */
[----:B------:R-:W-:Y:S01]  /*93c0*/  ULDC.64 UR4, c[0x0][0x650] ;  /* 0x0001940000047ab9 */ /* 0x000fe20000000a00 */
[----:B------:R-:W-:Y:S01]  /*93d0*/  ISETP.GE.U32.AND P2, PT, R11, 0x13, PT ;  /* 0x000000130b00780c */ /* 0x000fe20003f46070 */
[----:B------:R-:W-:Y:S01]  /*93e0*/  BSSY B1, `(.L_x_276) ;  /* 0x000006e000017945 */ /* 0x000fe20003800000 */
[C---:B------:R-:W-:Y:S01]  /*93f0*/  IMAD.WIDE.U32 R4, R15.reuse, -0x50d79435, RZ ;  /* 0xaf286bcb0f047825 */ /* 0x040fe200078e00ff */
[----:B------:R-:W-:Y:S02]  /*9400*/  ISETP.GT.U32.AND P0, PT, R15, 0x12, PT ;  /* 0x000000120f00780c */ /* 0x000fe40003f04070 */
[----:B------:R-:W-:Y:S01]  /*9410*/  PRMT R12, RZ, 0x7610, R12 ;  /* 0x00007610ff0c7816 */ /* 0x000fe2000000000c */
[----:B------:R-:W-:Y:S01]  /*9420*/  IMAD.MOV.U32 R20, RZ, RZ, -0x1 ;  /* 0xffffffffff147424 */ /* 0x000fe200078e00ff */
[----:B------:R-:W-:Y:S01]  /*9430*/  ISETP.LT.U32.AND P0, PT, R11, 0x13, P0 ;  /* 0x000000130b00780c */ /* 0x000fe20000701070 */
[----:B------:R-:W-:-:S02]  /*9440*/  IMAD.MOV.U32 R21, RZ, RZ, -0x1 ;  /* 0xffffffffff157424 */ /* 0x000fc400078e00ff */
[----:B------:R-:W0:Y:S01]  /*9450*/  @P1 S2R R7, SR_CgaCtaId ;  /* 0x0000000000071919 */ /* 0x000e220000008800 */
[----:B------:R-:W-:Y:S02]  /*9460*/  SEL R4, RZ, 0x1, !P0 ;  /* 0x00000001ff047807 */ /* 0x000fe40004000000 */
[----:B------:R-:W-:Y:S02]  /*9470*/  IADD3 R16, P0, R16, UR36, RZ ;  /* 0x0000002410107c10 */ /* 0x000fe4000ff1e0ff */
[----:B------:R-:W-:Y:S02]  /*9480*/  @P1 MOV R6, 0x400 ;  /* 0x0000040000061802 */ /* 0x000fe40000000f00 */
[----:B------:R-:W-:Y:S02]  /*9490*/  IADD3.X R17, R17, UR40, RZ, P0, !PT ;  /* 0x0000002811117c10 */ /* 0x000fe400087fe4ff */
[----:B------:R-:W-:Y:S02]  /*94a0*/  ISETP.GE.U32.AND P0, PT, R16, UR4, PT ;  /* 0x0000000410007c0c */ /* 0x000fe4000bf06070 */
[----:B------:R-:W-:-:S02]  /*94b0*/  LOP3.LUT R3, R3, R4, RZ, 0x3c, !PT ;  /* 0x0000000403037212 */ /* 0x000fc400078e3cff */
[----:B------:R-:W-:Y:S02]  /*94c0*/  ISETP.GE.U32.AND.EX P0, PT, R17, UR5, PT, P0 ;  /* 0x0000000511007c0c */ /* 0x000fe4000bf06100 */
[----:B------:R-:W-:Y:S02]  /*94d0*/  PRMT R4, RZ, 0x7610, R4 ;  /* 0x00007610ff047816 */ /* 0x000fe40000000004 */
[----:B0-----:R-:W-:Y:S01]  /*94e0*/  @P1 LEA R6, R7, R6, 0x18 ;  /* 0x0000000607061211 */ /* 0x001fe200078ec0ff */
[----:B------:R-:W-:-:S03]  /*94f0*/  IMAD.IADD R7, R15, 0x1, -R5 ;  /* 0x000000010f077824 */ /* 0x000fc600078e0a05 */
[----:B------:R0:W-:Y:S02]  /*9500*/  @P1 SYNCS.ARRIVE.TRANS64.A1T0 RZ, [R6+URZ+0x148], RZ ;  /* 0x000148ff06ff19a7 */ /* 0x0001e4000810003f */
[----:B------:R-:W-:-:S04]  /*9510*/  LEA.HI R7, R7, R5, RZ, 0x1f ;  /* 0x0000000507077211 */ /* 0x000fc800078ff8ff */
[----:B------:R-:W-:Y:S01]  /*9520*/  SHF.R.U32.HI R8, RZ, 0x4, R7 ;  /* 0x00000004ff087819 */ /* 0x000fe20000011607 */
[----:B------:R-:W-:-:S03]  /*9530*/  IMAD.MOV.U32 R7, RZ, RZ, -0x1 ;  /* 0xffffffffff077424 */ /* 0x000fc600078e00ff */
[----:B------:R-:W-:Y:S01]  /*9540*/  @P2 LOP3.LUT R3, R3, 0x1, R8, 0x78, !PT ;  /* 0x0000000103032812 */ /* 0x000fe200078e7808 */
[----:B------:R-:W-:Y:S01]  /*9550*/  IMAD R8, R8, -0x13, R15 ;  /* 0xffffffed08087824 */ /* 0x000fe200078e020f */
[----:B0-----:R-:W-:Y:S06]  /*9560*/  @P0 BRA `(.L_x_277) ;  /* 0x0000000400540947 */ /* 0x001fec0003800000 */
[----:B------:R-:W0:Y:S01]  /*9570*/  S2R R15, SR_CTAID.X ;  /* 0x00000000000f7919 */ /* 0x000e220000002500 */
[----:B------:R-:W-:Y:S01]  /*9580*/  ULDC.64 UR4, c[0x0][0x628] ;  /* 0x00018a0000047ab9 */ /* 0x000fe20000000a00 */
[----:B------:R-:W-:Y:S01]  /*9590*/  ULDC UR7, c[0x0][0x630] ;  /* 0x00018c0000077ab9 */ /* 0x000fe20000000800 */
[----:B------:R-:W-:Y:S01]  /*95a0*/  ISETP.NE.U32.AND P0, PT, RZ, UR4, PT ;  /* 0x00000004ff007c0c */ /* 0x000fe2000bf05070 */
[----:B------:R-:W1:Y:S01]  /*95b0*/  S2R R20, SR_CTAID.Y ;  /* 0x0000000000147919 */ /* 0x000e620000002600 */
[----:B------:R-:W-:Y:S01]  /*95c0*/  ULDC UR8, c[0x0][0x150] ;  /* 0x0000540000087ab9 */ /* 0x000fe20000000800 */
[----:B------:R-:W-:Y:S01]  /*95d0*/  IMAD.MOV.U32 R4, RZ, RZ, R16 ;  /* 0x000000ffff047224 */ /* 0x000fe200078e0010 */
[----:B------:R-:W-:Y:S01]  /*95e0*/  ISETP.NE.AND.EX P0, PT, RZ, UR5, PT, P0 ;  /* 0x00000005ff007c0c */ /* 0x000fe2000bf05300 */
[----:B------:R-:W-:Y:S01]  /*95f0*/  IMAD.MOV.U32 R5, RZ, RZ, R17 ;  /* 0x000000ffff057224 */ /* 0x000fe200078e0011 */
[----:B0-----:R-:W-:-:S11]  /*9600*/  I2FP.F32.U32 R22, R15 ;  /* 0x0000000f00167245 */ /* 0x001fd60000201000 */
[----:B------:R-:W-:Y:S05]  /*9610*/  @!P0 BRA `(.L_x_278) ;  /* 0x0000000000288947 */ /* 0x000fea0003800000 */
[----:B------:R-:W-:Y:S02]  /*9620*/  ULDC UR6, c[0x0][0x634] ;  /* 0x00018d0000067ab9 */ /* 0x000fe40000000800 */
[----:B------:R-:W-:-:S05]  /*9630*/  IADD3 R5, P0, R16, UR6, RZ ;  /* 0x0000000610057c10 */ /* 0x000fca000ff1e0ff */
[----:B------:R-:W-:-:S04]  /*9640*/  IMAD.X R21, RZ, RZ, R17, P0 ;  /* 0x000000ffff157224 */ /* 0x000fc800000e0611 */
[----:B------:R-:W-:-:S04]  /*9650*/  IMAD.WIDE.U32 R6, R21, UR4, RZ ;  /* 0x0000000415067c25 */ /* 0x000fc8000f8e00ff */
[----:B------:R-:W-:-:S04]  /*9660*/  IMAD.WIDE.U32 R6, P0, R5, UR5, R6 ;  /* 0x0000000505067c25 */ /* 0x000fc8000f800006 */
[----:B------:R-:W-:-:S04]  /*9670*/  IMAD.WIDE.U32 R4, R5, UR4, RZ ;  /* 0x0000000405047c25 */ /* 0x000fc8000f8e00ff */
[----:B------:R-:W-:Y:S01]  /*9680*/  IMAD.MOV.U32 R4, RZ, RZ, R7 ;  /* 0x000000ffff047224 */ /* 0x000fe200078e0007 */
[----:B------:R-:W-:Y:S01]  /*9690*/  IADD3 RZ, P1, R5, R6, RZ ;  /* 0x0000000605ff7210 */ /* 0x000fe20007f3e0ff */
[----:B------:R-:W-:-:S04]  /*96a0*/  IMAD.X R5, RZ, RZ, RZ, P0 ;  /* 0x000000ffff057224 */ /* 0x000fc800000e06ff */
[----:B------:R-:W-:-:S08]  /*96b0*/  IMAD.WIDE.U32.X R4, R21, UR5, R4, P1 ;  /* 0x0000000515047c25 */ /* 0x000fd000088e0404 */
.L_x_278:
[--C-:B------:R-:W-:Y:S01]  /*96c0*/  SHF.R.U64 R14, R4, UR7, R5.reuse ;  /* 0x00000007040e7c19 */ /* 0x100fe20008001205 */
[----:B------:R-:W-:Y:S01]  /*96d0*/  FMUL R22, R22, UR8 ;  /* 0x0000000816167c20 */ /* 0x000fe20008400000 */
[----:B------:R-:W-:Y:S01]  /*96e0*/  SHF.R.U32.HI R4, RZ, UR7, R5 ;  /* 0x00000007ff047c19 */ /* 0x000fe20008011605 */
[----:B------:R-:W0:Y:S01]  /*96f0*/  LDC R6, c[0x0][0x144] ;  /* 0x00005100ff067b82 */ /* 0x000e220000000800 */
[----:B------:R-:W-:Y:S01]  /*9700*/  IADD3 R5, P0, RZ, -R14, RZ ;  /* 0x8000000eff057210 */ /* 0x000fe20007f1e0ff */
[----:B------:R-:W-:Y:S01]  /*9710*/  ULDC UR6, c[0x0][0x154] ;  /* 0x0000550000067ab9 */ /* 0x000fe20000000800 */
[----:B-1----:R-:W-:Y:S01]  /*9720*/  I2FP.F32.U32 R7, R20 ;  /* 0x0000001400077245 */ /* 0x002fe20000201000 */
[----:B------:R-:W1:Y:S01]  /*9730*/  F2I.U32.TRUNC.NTZ R22, R22 ;  /* 0x0000001600167305 */ /* 0x000e62000020f000 */
[----:B------:R-:W-:Y:S01]  /*9740*/  ULDC.64 UR4, c[0x0][0x620] ;  /* 0x0001880000047ab9 */ /* 0x000fe20000000a00 */
[----:B------:R-:W-:Y:S01]  /*9750*/  IMAD.X R4, RZ, RZ, ~R4, P0 ;  /* 0x000000ffff047224 */ /* 0x000fe200000e0e04 */
[----:B------:R-:W-:Y:S01]  /*9760*/  ISETP.NE.AND P2, PT, R2, 0x1, PT ;  /* 0x000000010200780c */ /* 0x000fe20003f45270 */
[----:B------:R-:W-:Y:S01]  /*9770*/  FMUL R23, R7, UR6 ;  /* 0x0000000607177c20 */ /* 0x000fe20008400000 */
[----:B------:R-:W2:Y:S01]  /*9780*/  LDC R25, c[0x0][0x148] ;  /* 0x00005200ff197b82 */ /* 0x000ea20000000800 */
[----:B------:R-:W-:Y:S01]  /*9790*/  IMAD R4, R4, UR4, RZ ;  /* 0x0000000404047c24 */ /* 0x000fe2000f8e02ff */
[----:B------:R-:W-:-:S02]  /*97a0*/  ULDC.64 UR6, c[0x0][0x640] ;  /* 0x0001900000067ab9 */ /* 0x000fc40000000a00 */
[----:B------:R-:W-:Y:S01]  /*97b0*/  ISETP.NE.U32.AND P0, PT, RZ, UR6, PT ;  /* 0x00000006ff007c0c */ /* 0x000fe2000bf05070 */
[----:B------:R-:W3:Y:S01]  /*97c0*/  F2I.U32.TRUNC.NTZ R23, R23 ;  /* 0x0000001700177305 */ /* 0x000ee2000020f000 */
[C---:B------:R-:W-:Y:S02]  /*97d0*/  IMAD R7, R5.reuse, UR5, R4 ;  /* 0x0000000505077c24 */ /* 0x040fe4000f8e0204 */
[----:B------:R-:W-:Y:S01]  /*97e0*/  IMAD.WIDE.U32 R4, R5, UR4, R16 ;  /* 0x0000000405047c25 */ /* 0x000fe2000f8e0010 */
[----:B------:R-:W-:Y:S01]  /*97f0*/  ULDC UR4, c[0x0][0x618] ;  /* 0x0001860000047ab9 */ /* 0x000fe20000000800 */
[----:B------:R-:W-:Y:S02]  /*9800*/  ISETP.NE.AND.EX P0, PT, RZ, UR7, PT, P0 ;  /* 0x00000007ff007c0c */ /* 0x000fe4000bf05300 */
[----:B------:R-:W-:Y:S02]  /*9810*/  IMAD.IADD R5, R5, 0x1, R7 ;  /* 0x0000000105057824 */ /* 0x000fe400078e0207 */
[----:B-1----:R-:W-:-:S03]  /*9820*/  IMAD.MOV R22, RZ, RZ, -R22 ;  /* 0x000000ffff167224 */ /* 0x002fc600078e0a16 */
[----:B------:R-:W-:Y:S01]  /*9830*/  SHF.R.U64 R21, R4, UR4, R5 ;  /* 0x0000000404157c19 */ /* 0x000fe20008001205 */
[----:B0-----:R-:W-:Y:S01]  /*9840*/  IMAD R15, R6, R22, R15 ;  /* 0x00000016060f7224 */ /* 0x001fe200078e020f */
[----:B------:R-:W-:Y:S01]  /*9850*/  SHF.R.U32.HI R4, RZ, UR4, R5 ;  /* 0x00000004ff047c19 */ /* 0x000fe20008011605 */
[----:B------:R-:W-:Y:S01]  /*9860*/  ULDC UR4, c[0x0][0x608] ;  /* 0x0001820000047ab9 */ /* 0x000fe20000000800 */
[----:B---3--:R-:W-:Y:S02]  /*9870*/  IMAD.MOV R6, RZ, RZ, -R23 ;  /* 0x000000ffff067224 */ /* 0x008fe400078e0a17 */
[--C-:B------:R-:W-:Y:S02]  /*9880*/  SHF.R.U64 R22, R21, UR4, R4.reuse ;  /* 0x0000000415167c19 */ /* 0x100fe40008001204 */
[----:B------:R-:W-:Y:S01]  /*9890*/  SHF.R.U32.HI R5, RZ, UR4, R4 ;  /* 0x00000004ff057c19 */ /* 0x000fe20008011604 */
[----:B------:R-:W-:Y:S01]  /*98a0*/  ULDC UR4, c[0x0][0x658] ;  /* 0x0001960000047ab9 */ /* 0x000fe20000000800 */
[----:B--2---:R-:W-:-:S02]  /*98b0*/  @P2 IMAD R15, R25, R6, R20 ;  /* 0x00000006190f2224 */ /* 0x004fc400078e0214 */
[--C-:B------:R-:W-:Y:S02]  /*98c0*/  SHF.R.U64 R20, R22, UR4, R5.reuse ;  /* 0x0000000416147c19 */ /* 0x100fe40008001205 */
[----:B------:R-:W-:-:S03]  /*98d0*/  SHF.R.U32.HI R23, RZ, UR4, R5 ;  /* 0x00000004ff177c19 */ /* 0x000fc60008011605 */
[----:B------:R-:W-:Y:S02]  /*98e0*/  IMAD.MOV.U32 R6, RZ, RZ, R20 ;  /* 0x000000ffff067224 */ /* 0x000fe400078e0014 */
[----:B------:R-:W-:Y:S01]  /*98f0*/  IMAD.MOV.U32 R5, RZ, RZ, R23 ;  /* 0x000000ffff057224 */ /* 0x000fe200078e0017 */
[----:B------:R-:W-:Y:S06]  /*9900*/  @!P0 BRA `(.L_x_279) ;  /* 0x00000000002c8947 */ /* 0x000fec0003800000 */
        /* <DEDUP_REMOVED lines=9> */
[----:B------:R-:W-:-:S04]  /*99a0*/  IMAD.WIDE.U32.X R4, R23, UR7, R4, P1 ;  /* 0x0000000717047c25 */ /* 0x000fc800088e0404 */
[----:B------:R-:W-:-:S07]  /*99b0*/  IMAD.MOV.U32 R6, RZ, RZ, R4 ;  /* 0x000000ffff067224 */ /* 0x000fce00078e0004 */
.L_x_279:
[----:B------:R-:W-:Y:S01]  /*99c0*/  ULDC UR4, c[0x0][0x648] ;  /* 0x0001920000047ab9 */ /* 0x000fe20000000800 */
[----:B------:R-:W-:Y:S01]  /*99d0*/  LOP3.LUT R4, R22, UR16, RZ, 0xc0, !PT ;  /* 0x0000001016047c12 */ /* 0x000fe2000f8ec0ff */
[----:B------:R-:W-:Y:S01]  /*99e0*/  ULDC UR5, c[0x0][0x610] ;  /* 0x0001840000057ab9 */ /* 0x000fe20000000800 */
[----:B------:R-:W-:Y:S01]  /*99f0*/  SHF.R.U64 R5, R6, UR4, R5 ;  /* 0x0000000406057c19 */ /* 0x000fe20008001205 */
[----:B------:R-:W-:Y:S01]  /*9a00*/  ULDC UR4, c[0x0][0x638] ;  /* 0x00018e0000047ab9 */ /* 0x000fe20000000800 */
[----:B------:R-:W-:-:S03]  /*9a10*/  LOP3.LUT R21, R21, UR15, RZ, 0xc0, !PT ;  /* 0x0000000f15157c12 */ /* 0x000fc6000f8ec0ff */
[----:B------:R-:W-:Y:S02]  /*9a20*/  IMAD.MOV R7, RZ, RZ, -R5 ;  /* 0x000000ffff077224 */ /* 0x000fe400078e0a05 */
[----:B------:R-:W-:Y:S02]  /*9a30*/  IMAD R4, R5, UR17, R4 ;  /* 0x0000001105047c24 */ /* 0x000fe4000f8e0204 */
[----:B------:R-:W-:Y:S01]  /*9a40*/  IMAD R20, R7, UR4, R20 ;  /* 0x0000000407147c24 */ /* 0x000fe2000f8e0214 */
[----:B------:R-:W-:Y:S01]  /*9a50*/  ULDC UR4, c[0x0][0x600] ;  /* 0x0001800000047ab9 */ /* 0x000fe20000000800 */
[----:B------:R-:W-:Y:S02]  /*9a60*/  IMAD R15, R4, UR5, R15 ;  /* 0x00000005040f7c24 */ /* 0x000fe4000f8e020f */
[----:B------:R-:W-:Y:S02]  /*9a70*/  IMAD R20, R20, UR4, R21 ;  /* 0x0000000414147c24 */ /* 0x000fe4000f8e0215 */
[----:B------:R-:W-:-:S02]  /*9a80*/  IMAD.MOV.U32 R4, RZ, RZ, 0x1 ;  /* 0x00000001ff047424 */ /* 0x000fc400078e00ff */
[----:B------:R-:W-:Y:S01]  /*9a90*/  IMAD.MOV.U32 R7, RZ, RZ, R14 ;  /* 0x000000ffff077224 */ /* 0x000fe200078e000e */
[----:B------:R-:W-:Y:S02]  /*9aa0*/  SEL R21, R20, R15, !P2 ;  /* 0x0000000f14157207 */ /* 0x000fe40005000000 */
[----:B------:R-:W-:-:S07]  /*9ab0*/  SEL R20, R15, R20, !P2 ;  /* 0x000000140f147207 */ /* 0x000fce0005000000 */
.L_x_277:
[----:B------:R-:W-:Y:S05]  /*9ac0*/  BSYNC B1 ;  /* 0x0000000000017941 */ /* 0x000fea0003800000 */
.L_x_276:
[----:B------:R-:W-:-:S13]  /*9ad0*/  LOP3.LUT P0, RZ, R4, 0xff, RZ, 0xc0, !PT ;  /* 0x000000ff04ff7812 */ /* 0x000fda000780c0ff */
[----:B------:R-:W-:Y:S05]  /*9ae0*/  @P0 BRA `(.L_x_280) ;  /* 0xfffffff400340947 */ /* 0x000fea000383ffff */
[----:B------:R-:W-:Y:S05]  /*9af0*/  BSYNC B0 ;  /* 0x0000000000007941 */ /* 0x000fea0003800000 */
.L_x_269:
[----:B------:R-:W-:-:S03]  /*9b00*/  UMOV UR4, 0xffffffff ;  /* 0xffffffff00047882 */ /* 0x000fc60000000000 */
[----:B------:R-:W-:Y:S05]  /*9b10*/  BRA.DIV UR4, `(.L_x_281) ;  /* 0x0000000e04347947 */ /* 0x000fea000b800000 */
[----:B------:R-:W-:-:S13]  /*9b20*/  ELECT P6, URZ, PT ;  /* 0x00000000003f782f */ /* 0x000fda00038c0000 */
.L_x_310:
[----:B------:R-:W-:Y:S04]  /*9b30*/  BSSY B0, `(.L_x_282) ;  /* 0x00000b2000007945 */ /* 0x000fe80003800000 */
[----:B------:R-:W-:Y:S05]  /*9b40*/  @!P6 BRA `(.L_x_283) ;  /* 0x0000000800c0e947 */ /* 0x000fea0003800000 */
[----:B------:R-:W-:-:S04]  /*9b50*/  LOP3.LUT R18, R18, 0x2, RZ, 0xfc, !PT ;  /* 0x0000000212127812 */ /* 0x000fc800078efcff */
[----:B------:R-:W-:-:S13]  /*9b60*/  ISETP.NE.AND P0, PT, R18, 0x3, PT ;  /* 0x000000031200780c */ /* 0x000fda0003f05270 */
[----:B------:R-:W-:Y:S05]  /*9b70*/  @!P0 BRA `(.L_x_284) ;  /* 0x0000000000048947 */ /* 0x000fea0003800000 */
[----:B------:R-:W-:Y:S01]  /*9b80*/  BPT.TRAP 0x1 ;  /* 0x000000040000795c */ /* 0x000fe20000300000 */
.L_x_284:
[----:B------:R-:W0:Y:S01]  /*9b90*/  S2R R5, SR_CgaCtaId ;  /* 0x0000000000057919 */ /* 0x000e220000008800 */
[----:B------:R-:W-:Y:S02]  /*9ba0*/  MOV R0, 0x400 ;  /* 0x0000040000007802 */ /* 0x000fe40000000f00 */
[----:B------:R-:W-:Y:S02]  /*9bb0*/  SHF.L.U32 R2, R3, 0x1f, RZ ;  /* 0x0000001f03027819 */ /* 0x000fe400000006ff */
[----:B0-----:R-:W-:-:S05]  /*9bc0*/  LEA R5, R5, R0, 0x18 ;  /* 0x0000000005057211 */ /* 0x001fca00078ec0ff */
[----:B------:R-:W-:-:S04]  /*9bd0*/  VIADD R5, R5, 0x98 ;  /* 0x0000009805057836 */ /* 0x000fc80000000000 */
[C---:B------:R-:W-:Y:S02]  /*9be0*/  IMAD R7, R8.reuse, 0x8, R5 ;  /* 0x0000000808077824 */ /* 0x040fe400078e0205 */
[----:B------:R-:W-:Y:S02]  /*9bf0*/  VIADD R8, R8, 0x1 ;  /* 0x0000000108087836 */ /* 0x000fe40000000000 */
[----:B------:R-:W0:Y:S03]  /*9c00*/  SYNCS.PHASECHK.TRANS64.TRYWAIT P0, [R7+URZ], R2 ;  /* 0x00000002070075a7 */ /* 0x000e26000800017f */
[----:B------:R-:W-:-:S04]  /*9c10*/  ISETP.NE.AND P1, PT, R8, 0x13, PT ;  /* 0x000000130800780c */ /* 0x000fc80003f25270 */
[----:B------:R-:W-:Y:S02]  /*9c20*/  SEL R0, RZ, 0x1, P1 ;  /* 0x00000001ff007807 */ /* 0x000fe40000800000 */
[----:B------:R-:W-:Y:S02]  /*9c30*/  SEL R8, R8, RZ, P1 ;  /* 0x000000ff08087207 */ /* 0x000fe40000800000 */
[----:B------:R-:W-:-:S03]  /*9c40*/  LOP3.LUT R9, R3, R0, RZ, 0x3c, !PT ;  /* 0x0000000003097212 */ /* 0x000fc600078e3cff */
[----:B------:R-:W-:Y:S01]  /*9c50*/  IMAD R6, R8, 0x8, R5 ;  /* 0x0000000808067824 */ /* 0x000fe200078e0205 */
[----:B------:R-:W-:Y:S01]  /*9c60*/  SHF.L.U32 R3, R9, 0x1f, RZ ;  /* 0x0000001f09037819 */ /* 0x000fe200000006ff */
[----:B0-----:R-:W-:Y:S06]  /*9c70*/  @!P0 BRA `(.L_x_285) ;  /* 0x0000000800fc8947 */ /* 0x001fec0003800000 */
.L_x_311:
[----:B------:R-:W1:Y:S01]  /*9c80*/  SYNCS.PHASECHK.TRANS64.TRYWAIT P0, [R6+URZ], R3 ;  /* 0x00000003060075a7 */ /* 0x000e62000800017f */
[----:B------:R-:W-:-:S05]  /*9c90*/  VIADD R0, R8, 0x1 ;  /* 0x0000000108007836 */ /* 0x000fca0000000000 */
[----:B------:R-:W-:-:S04]  /*9ca0*/  ISETP.NE.AND P1, PT, R0, 0x13, PT ;  /* 0x000000130000780c */ /* 0x000fc80003f25270 */
[----:B0-----:R-:W-:Y:S02]  /*9cb0*/  SEL R2, RZ, 0x1, P1 ;  /* 0x00000001ff027807 */ /* 0x001fe40000800000 */
[----:B------:R-:W-:Y:S02]  /*9cc0*/  SEL R0, R0, RZ, P1 ;  /* 0x000000ff00007207 */ /* 0x000fe40000800000 */
[----:B------:R-:W-:-:S03]  /*9cd0*/  LOP3.LUT R9, R9, R2, RZ, 0x3c, !PT ;  /* 0x0000000209097212 */ /* 0x000fc600078e3cff */
[----:B------:R-:W-:Y:S01]  /*9ce0*/  IMAD R7, R0, 0x8, R5 ;  /* 0x0000000800077824 */ /* 0x000fe200078e0205 */
[----:B------:R-:W-:Y:S01]  /*9cf0*/  SHF.L.U32 R4, R9, 0x1f, RZ ;  /* 0x0000001f09047819 */ /* 0x000fe200000006ff */
[----:B-1----:R-:W-:Y:S06]  /*9d00*/  @!P0 BRA `(.L_x_286) ;  /* 0x0000000800ec8947 */ /* 0x002fec0003800000 */
.L_x_312:
[----:B------:R-:W1:Y:S01]  /*9d10*/  SYNCS.PHASECHK.TRANS64.TRYWAIT P0, [R7+URZ], R4 ;  /* 0x00000004070075a7 */ /* 0x000e62000800017f */
[----:B------:R-:W-:-:S05]  /*9d20*/  VIADD R0, R0, 0x1 ;  /* 0x0000000100007836 */ /* 0x000fca0000000000 */
[----:B------:R-:W-:-:S04]  /*9d30*/  ISETP.NE.AND P1, PT, R0, 0x13, PT ;  /* 0x000000130000780c */ /* 0x000fc80003f25270 */
[----:B------:R-:W-:Y:S02]  /*9d40*/  SEL R2, RZ, 0x1, P1 ;  /* 0x00000001ff027807 */ /* 0x000fe40000800000 */
[----:B------:R-:W-:Y:S02]  /*9d50*/  SEL R0, R0, RZ, P1 ;  /* 0x000000ff00007207 */ /* 0x000fe40000800000 */
[----:B------:R-:W-:-:S03]  /*9d60*/  LOP3.LUT R9, R9, R2, RZ, 0x3c, !PT ;  /* 0x0000000209097212 */ /* 0x000fc600078e3cff */
[----:B0-----:R-:W-:Y:S01]  /*9d70*/  IMAD R6, R0, 0x8, R5 ;  /* 0x0000000800067824 */ /* 0x001fe200078e0205 */
[----:B------:R-:W-:Y:S01]  /*9d80*/  SHF.L.U32 R3, R9, 0x1f, RZ ;  /* 0x0000001f09037819 */ /* 0x000fe200000006ff */
[----:B-1----:R-:W-:Y:S06]  /*9d90*/  @!P0 BRA `(.L_x_287) ;  /* 0x0000000800dc8947 */ /* 0x002fec0003800000 */
.L_x_313:
        /* <DEDUP_REMOVED lines=9> */
.L_x_314:
        /* <DEDUP_REMOVED lines=9> */
.L_x_315:
        /* <DEDUP_REMOVED lines=9> */
.L_x_316:
        /* <DEDUP_REMOVED lines=9> */
.L_x_317:
        /* <DEDUP_REMOVED lines=9> */
.L_x_318:
        /* <DEDUP_REMOVED lines=9> */
.L_x_319:
        /* <DEDUP_REMOVED lines=9> */
.L_x_320:
        /* <DEDUP_REMOVED lines=9> */
.L_x_321:
        /* <DEDUP_REMOVED lines=9> */
.L_x_322:
        /* <DEDUP_REMOVED lines=9> */
.L_x_323:
        /* <DEDUP_REMOVED lines=9> */
.L_x_324:
        /* <DEDUP_REMOVED lines=9> */
.L_x_325:
        /* <DEDUP_REMOVED lines=9> */
.L_x_326:
        /* <DEDUP_REMOVED lines=9> */
.L_x_327:
[----:B------:R-:W1:Y:S01]  /*a580*/  SYNCS.PHASECHK.TRANS64.TRYWAIT P0, [R6+URZ], R3 ;  /* 0x00000003060075a7 */ /* 0x000e62000800017f */
[----:B------:R-:W-:-:S05]  /*a590*/  VIADD R0, R0, 0x1 ;  /* 0x0000000100007836 */ /* 0x000fca0000000000 */
[----:B------:R-:W-:-:S04]  /*a5a0*/  ISETP.NE.AND P1, PT, R0, 0x13, PT ;  /* 0x000000130000780c */ /* 0x000fc80003f25270 */
[----:B------:R-:W-:Y:S02]  /*a5b0*/  SEL R2, RZ, 0x1, P1 ;  /* 0x00000001ff027807 */ /* 0x000fe40000800000 */
[----:B------:R-:W-:Y:S02]  /*a5c0*/  SEL R0, R0, RZ, P1 ;  /* 0x000000ff00007207 */ /* 0x000fe40000800000 */
[----:B------:R-:W-:Y:S01]  /*a5d0*/  LOP3.LUT R2, R9, R2, RZ, 0x3c, !PT ;  /* 0x0000000209027212 */ /* 0x000fe200078e3cff */
[----:B-1----:R-:W-:Y:S06]  /*a5e0*/  @!P0 BRA `(.L_x_302) ;  /* 0x0000000400f48947 */ /* 0x002fec0003800000 */
.L_x_328:
[----:B------:R-:W-:Y:S01]  /*a5f0*/  IMAD R5, R0, 0x8, R5 ;  /* 0x0000000800057824 */ /* 0x000fe200078e0205 */
[----:B------:R-:W-:-:S07]  /*a600*/  SHF.L.U32 R0, R2, 0x1f, RZ ;  /* 0x0000001f02007819 */ /* 0x000fce00000006ff */
.L_x_303:
[----:B--2---:R2:W3:Y:S02]  /*a610*/  SYNCS.PHASECHK.TRANS64.TRYWAIT P0, [R5+URZ], R0 ;  /* 0x00000000050075a7 */ /* 0x0044e4000800017f */
[----:B---3--:R-:W-:Y:S05]  /*a620*/  @!P0 NANOSLEEP.SYNCS 0x989680 ;  /* 0x009896800000895d */ /* 0x008fea0003900000 */
[----:B------:R-:W3:Y:S02]  /*a630*/  @!P0 SYNCS.PHASECHK.TRANS64 P0, [R5+URZ], R0 ;  /* 0x00000000050085a7 */ /* 0x000ee4000800007f */
[----:B---3--:R-:W-:Y:S05]  /*a640*/  @!P0 BRA `(.L_x_303) ;  /* 0xfffffffc00f08947 */ /* 0x008fea000383ffff */
.L_x_283:
[----:B------:R-:W-:Y:S05]  /*a650*/  BSYNC B0 ;  /* 0x0000000000007941 */ /* 0x000fea0003800000 */
.L_x_282:
[----:B------:R-:W-:Y:S05]  /*a660*/  EXIT ;  /* 0x000000000000794d */ /* 0x000fea0003800000 */
.L_x_22:
[----:B-1----:R1:W2:Y:S02]  /*a670*/  SYNCS.PHASECHK.TRANS64.TRYWAIT P1, [R3+URZ], R0 ;  /* 0x00000000030075a7 */ /* 0x0022a4000802017f */
[----:B--2---:R-:W-:Y:S05]  /*a680*/  @!P1 NANOSLEEP.SYNCS 0x989680 ;  /* 0x009896800000995d */ /* 0x004fea0003900000 */
[----:B------:R-:W2:Y:S02]  /*a690*/  @!P1 SYNCS.PHASECHK.TRANS64 P1, [R3+URZ], R0 ;  /* 0x00000000030095a7 */ /* 0x000ea4000802007f */
[----:B--2---:R-:W-:Y:S05]  /*a6a0*/  @!P1 BRA `(.L_x_22) ;  /* 0xfffffffc00f09947 */ /* 0x004fea000383ffff */
[----:B------:R-:W-:Y:S05]  /*a6b0*/  BRA `(.L_x_21) ;  /* 0xffffff7000a07947 */ /* 0x000fea000383ffff */
.L_x_27:
[----:B-1----:R-:W-:-:S04]  /*a6c0*/  IMAD.U32 R5, RZ, RZ, UR4 ;  /* 0x00000004ff057e24 */ /* 0x002fc8000f8e00ff */
[----:B------:R1:W2:Y:S03]  /*a6d0*/  SYNCS.PHASECHK.TRANS64.TRYWAIT P1, [R5+URZ], R4 ;  /* 0x00000004050075a7 */ /* 0x0002a6000802017f */
[----:B--2---:R-:W-:Y:S05]  /*a6e0*/  @!P1 NANOSLEEP.SYNCS 0x989680 ;  /* 0x009896800000995d */ /* 0x004fea0003900000 */
[----:B------:R-:W2:Y:S02]  /*a6f0*/  @!P1 SYNCS.PHASECHK.TRANS64 P1, [R5+URZ], R4 ;  /* 0x00000004050095a7 */ /* 0x000ea4000802007f */
[----:B--2---:R-:W-:Y:S05]  /*a700*/  @!P1 BRA `(.L_x_27) ;  /* 0xfffffffc00ec9947 */ /* 0x004fea000383ffff */
[----:B------:R-:W-:Y:S05]  /*a710*/  BRA `(.L_x_26) ;  /* 0xffffff78004c7947 */ /* 0x000fea000383ffff */
.L_x_270:
[----:B------:R-:W-:Y:S01]  /*a720*/  BSSY B1, `(.L_x_304) ;  /* 0x0000006000017945 */ /* 0x000fe20003800000 */
[----:B------:R-:W-:-:S07]  /*a730*/  IMAD.MOV.U32 R15, RZ, RZ, -0x1 ;  /* 0xffffffffff0f7424 */ /* 0x000fce00078e00ff */
[----:B------:R-:W-:Y:S05]  /*a740*/  WARPSYNC.COLLECTIVE R15, `(.L_x_305) ;  /* 0x000000000f0c7348 */ /* 0x000fea0003c00000 */
[----:B------:R-:W-:Y:S02]  /*a750*/  ELECT P6, UR62, PT ;  /* 0x00000000003e782f */ /* 0x000fe400038c0000 */
[----:B------:R-:W-:Y:S01]  /*a760*/  MOV R14, UR62 ;  /* 0x0000003e000e7c02 */ /* 0x000fe20008000f00 */
[----:B------:R-:W-:Y:S10]  /*a770*/  ENDCOLLECTIVE ;  /* 0x000000000000791b */ /* 0x000ff40003800000 */
.L_x_305:
[----:B------:R-:W-:Y:S05]  /*a780*/  BSYNC B1 ;  /* 0x0000000000017941 */ /* 0x000fea0003800000 */
.L_x_304:
[----:B------:R-:W-:Y:S05]  /*a790*/  BRA `(.L_x_306) ;  /* 0xffffffe800147947 */ /* 0x000fea000383ffff */
.L_x_273:
[----:B-1----:R1:W2:Y:S02]  /*a7a0*/  SYNCS.PHASECHK.TRANS64.TRYWAIT P0, [R23+URZ+0x98], R14 ;  /* 0x0000980e170075a7 */ /* 0x0022a4000800017f */
[----:B--2---:R-:W-:Y:S05]  /*a7b0*/  @!P0 NANOSLEEP.SYNCS 0x989680 ;  /* 0x009896800000895d */ /* 0x004fea0003900000 */
[----:B------:R-:W2:Y:S02]  /*a7c0*/  @!P0 SYNCS.PHASECHK.TRANS64 P0, [R23+URZ+0x98], R14 ;  /* 0x0000980e170085a7 */ /* 0x000ea4000800007f */
[----:B--2---:R-:W-:Y:S05]  /*a7d0*/  @!P0 BRA `(.L_x_273) ;  /* 0xfffffffc00f08947 */ /* 0x004fea000383ffff */
[----:B------:R-:W-:Y:S05]  /*a7e0*/  BRA `(.L_x_307) ;  /* 0xffffffe800507947 */ /* 0x000fea000383ffff */
.L_x_281:
[----:B------:R-:W-:Y:S01]  /*a7f0*/  BSSY B0, `(.L_x_308) ;  /* 0x0000006000007945 */ /* 0x000fe20003800000 */
[----:B------:R-:W-:-:S07]  /*a800*/  IMAD.MOV.U32 R15, RZ, RZ, -0x1 ;  /* 0xffffffffff0f7424 */ /* 0x000fce00078e00ff */
[----:B------:R-:W-:Y:S05]  /*a810*/  WARPSYNC.COLLECTIVE R15, `(.L_x_309) ;  /* 0x000000000f0c7348 */ /* 0x000fea0003c00000 */
[----:B------:R-:W-:Y:S02]  /*a820*/  ELECT P6, UR62, PT ;  /* 0x00000000003e782f */ /* 0x000fe400038c0000 */
[----:B------:R-:W-:Y:S01]  /*a830*/  MOV R14, UR62 ;  /* 0x0000003e000e7c02 */ /* 0x000fe20008000f00 */
[----:B------:R-:W-:Y:S10]  /*a840*/  ENDCOLLECTIVE ;  /* 0x000000000000791b */ /* 0x000ff40003800000 */
.L_x_309:
[----:B------:R-:W-:Y:S05]  /*a850*/  BSYNC B0 ;  /* 0x0000000000007941 */ /* 0x000fea0003800000 */
.L_x_308:
[----:B------:R-:W-:Y:S05]  /*a860*/  BRA `(.L_x_310) ;  /* 0xfffffff000b07947 */ /* 0x000fea000383ffff */
.L_x_285:
[----:B0-----:R0:W1:Y:S02]  /*a870*/  SYNCS.PHASECHK.TRANS64.TRYWAIT P0, [R7+URZ], R2 ;  /* 0x00000002070075a7 */ /* 0x001064000800017f */
[----:B-1----:R-:W-:Y:S05]  /*a880*/  @!P0 NANOSLEEP.SYNCS 0x989680 ;  /* 0x009896800000895d */ /* 0x002fea0003900000 */
[----:B------:R-:W1:Y:S02]  /*a890*/  @!P0 SYNCS.PHASECHK.TRANS64 P0, [R7+URZ], R2 ;  /* 0x00000002070085a7 */ /* 0x000e64000800007f */
[----:B-1----:R-:W-:Y:S05]  /*a8a0*/  @!P0 BRA `(.L_x_285) ;  /* 0xfffffffc00f08947 */ /* 0x002fea000383ffff */
[----:B------:R-:W-:Y:S05]  /*a8b0*/  BRA `(.L_x_311) ;  /* 0xfffffff000f07947 */ /* 0x000fea000383ffff */
.L_x_286:
[----:B0-----:R0:W1:Y:S02]  /*a8c0*/  SYNCS.PHASECHK.TRANS64.TRYWAIT P0, [R6+URZ], R3 ;  /* 0x00000003060075a7 */ /* 0x001064000800017f */
[----:B-1----:R-:W-:Y:S05]  /*a8d0*/  @!P0 NANOSLEEP.SYNCS 0x989680 ;  /* 0x009896800000895d */ /* 0x002fea0003900000 */
[----:B------:R-:W1:Y:S02]  /*a8e0*/  @!P0 SYNCS.PHASECHK.TRANS64 P0, [R6+URZ], R3 ;  /* 0x00000003060085a7 */ /* 0x000e64000800007f */
[----:B-1----:R-:W-:Y:S05]  /*a8f0*/  @!P0 BRA `(.L_x_286) ;  /* 0xfffffffc00f08947 */ /* 0x002fea000383ffff */
[----:B------:R-:W-:Y:S05]  /*a900*/  BRA `(.L_x_312) ;  /* 0xfffffff400007947 */ /* 0x000fea000383ffff */
.L_x_287:
[----:B0-----:R0:W1:Y:S02]  /*a910*/  SYNCS.PHASECHK.TRANS64.TRYWAIT P0, [R7+URZ], R4 ;  /* 0x00000004070075a7 */ /* 0x001064000800017f */
[----:B-1----:R-:W-:Y:S05]  /*a920*/  @!P0 NANOSLEEP.SYNCS 0x989680 ;  /* 0x009896800000895d */ /* 0x002fea0003900000 */
[----:B------:R-:W1:Y:S02]  /*a930*/  @!P0 SYNCS.PHASECHK.TRANS64 P0, [R7+URZ], R4 ;  /* 0x00000004070085a7 */ /* 0x000e64000800007f */
[----:B-1----:R-:W-:Y:S05]  /*a940*/  @!P0 BRA `(.L_x_287) ;  /* 0xfffffffc00f08947 */ /* 0x002fea000383ffff */
[----:B------:R-:W-:Y:S05]  /*a950*/  BRA `(.L_x_313) ;  /* 0xfffffff400107947 */ /* 0x000fea000383ffff */
.L_x_288:
[----:B0-----:R0:W1:Y:S02]  /*a960*/  SYNCS.PHASECHK.TRANS64.TRYWAIT P0, [R6+URZ], R3 ;  /* 0x00000003060075a7 */ /* 0x001064000800017f */
[----:B-1----:R-:W-:Y:S05]  /*a970*/  @!P0 NANOSLEEP.SYNCS 0x989680 ;  /* 0x009896800000895d */ /* 0x002fea0003900000 */
[----:B------:R-:W1:Y:S02]  /*a980*/  @!P0 SYNCS.PHASECHK.TRANS64 P0, [R6+URZ], R3 ;  /* 0x00000003060085a7 */ /* 0x000e64000800007f */
[----:B-1----:R-:W-:Y:S05]  /*a990*/  @!P0 BRA `(.L_x_288) ;  /* 0xfffffffc00f08947 */ /* 0x002fea000383ffff */
[----:B------:R-:W-:Y:S05]  /*a9a0*/  BRA `(.L_x_314) ;  /* 0xfffffff400207947 */ /* 0x000fea000383ffff */
.L_x_289:
[----:B0-----:R0:W1:Y:S02]  /*a9b0*/  SYNCS.PHASECHK.TRANS64.TRYWAIT P0, [R7+URZ], R4 ;  /* 0x00000004070075a7 */ /* 0x001064000800017f */
[----:B-1----:R-:W-:Y:S05]  /*a9c0*/  @!P0 NANOSLEEP.SYNCS 0x989680 ;  /* 0x009896800000895d */ /* 0x002fea0003900000 */
[----:B------:R-:W1:Y:S02]  /*a9d0*/  @!P0 SYNCS.PHASECHK.TRANS64 P0, [R7+URZ], R4 ;  /* 0x00000004070085a7 */ /* 0x000e64000800007f */
[----:B-1----:R-:W-:Y:S05]  /*a9e0*/  @!P0 BRA `(.L_x_289) ;  /* 0xfffffffc00f08947 */ /* 0x002fea000383ffff */
[----:B------:R-:W-:Y:S05]  /*a9f0*/  BRA `(.L_x_315) ;  /* 0xfffffff400307947 */ /* 0x000fea000383ffff */
.L_x_290:
[----:B0-----:R0:W1:Y:S02]  /*aa00*/  SYNCS.PHASECHK.TRANS64.TRYWAIT P0, [R6+URZ], R3 ;  /* 0x00000003060075a7 */ /* 0x001064000800017f */
[----:B-1----:R-:W-:Y:S05]  /*aa10*/  @!P0 NANOSLEEP.SYNCS 0x989680 ;  /* 0x009896800000895d */ /* 0x002fea0003900000 */
[----:B------:R-:W1:Y:S02]  /*aa20*/  @!P0 SYNCS.PHASECHK.TRANS64 P0, [R6+URZ], R3 ;  /* 0x00000003060085a7 */ /* 0x000e64000800007f */
[----:B-1----:R-:W-:Y:S05]  /*aa30*/  @!P0 BRA `(.L_x_290) ;  /* 0xfffffffc00f08947 */ /* 0x002fea000383ffff */
[----:B------:R-:W-:Y:S05]  /*aa40*/  BRA `(.L_x_316) ;  /* 0xfffffff400407947 */ /* 0x000fea000383ffff */
.L_x_291:
[----:B0-----:R0:W1:Y:S02]  /*aa50*/  SYNCS.PHASECHK.TRANS64.TRYWAIT P0, [R7+URZ], R4 ;  /* 0x00000004070075a7 */ /* 0x001064000800017f */
[----:B-1----:R-:W-:Y:S05]  /*aa60*/  @!P0 NANOSLEEP.SYNCS 0x989680 ;  /* 0x009896800000895d */ /* 0x002fea0003900000 */
[----:B------:R-:W1:Y:S02]  /*aa70*/  @!P0 SYNCS.PHASECHK.TRANS64 P0, [R7+URZ], R4 ;  /* 0x00000004070085a7 */ /* 0x000e64000800007f */
[----:B-1----:R-:W-:Y:S05]  /*aa80*/  @!P0 BRA `(.L_x_291) ;  /* 0xfffffffc00f08947 */ /* 0x002fea000383ffff */
[----:B------:R-:W-:Y:S05]  /*aa90*/  BRA `(.L_x_317) ;  /* 0xfffffff400507947 */ /* 0x000fea000383ffff */
.L_x_292:
[----:B0-----:R0:W1:Y:S02]  /*aaa0*/  SYNCS.PHASECHK.TRANS64.TRYWAIT P0, [R6+URZ], R3 ;  /* 0x00000003060075a7 */ /* 0x001064000800017f */
[----:B-1----:R-:W-:Y:S05]  /*aab0*/  @!P0 NANOSLEEP.SYNCS 0x989680 ;  /* 0x009896800000895d */ /* 0x002fea0003900000 */
[----:B------:R-:W1:Y:S02]  /*aac0*/  @!P0 SYNCS.PHASECHK.TRANS64 P0, [R6+URZ], R3 ;  /* 0x00000003060085a7 */ /* 0x000e64000800007f */
[----:B-1----:R-:W-:Y:S05]  /*aad0*/  @!P0 BRA `(.L_x_292) ;  /* 0xfffffffc00f08947 */ /* 0x002fea000383ffff */
[----:B------:R-:W-:Y:S05]  /*aae0*/  BRA `(.L_x_318) ;  /* 0xfffffff400607947 */ /* 0x000fea000383ffff */
.L_x_293:
[----:B0-----:R0:W1:Y:S02]  /*aaf0*/  SYNCS.PHASECHK.TRANS64.TRYWAIT P0, [R7+URZ], R4 ;  /* 0x00000004070075a7 */ /* 0x001064000800017f */
[----:B-1----:R-:W-:Y:S05]  /*ab00*/  @!P0 NANOSLEEP.SYNCS 0x989680 ;  /* 0x009896800000895d */ /* 0x002fea0003900000 */
[----:B------:R-:W1:Y:S02]  /*ab10*/  @!P0 SYNCS.PHASECHK.TRANS64 P0, [R7+URZ], R4 ;  /* 0x00000004070085a7 */ /* 0x000e64000800007f */
[----:B-1----:R-:W-:Y:S05]  /*ab20*/  @!P0 BRA `(.L_x_293) ;  /* 0xfffffffc00f08947 */ /* 0x002fea000383ffff */
[----:B------:R-:W-:Y:S05]  /*ab30*/  BRA `(.L_x_319) ;  /* 0xfffffff400707947 */ /* 0x000fea000383ffff */
.L_x_294:
[----:B0-----:R0:W1:Y:S02]  /*ab40*/  SYNCS.PHASECHK.TRANS64.TRYWAIT P0, [R6+URZ], R3 ;  /* 0x00000003060075a7 */ /* 0x001064000800017f */
[----:B-1----:R-:W-:Y:S05]  /*ab50*/  @!P0 NANOSLEEP.SYNCS 0x989680 ;  /* 0x009896800000895d */ /* 0x002fea0003900000 */
[----:B------:R-:W1:Y:S02]  /*ab60*/  @!P0 SYNCS.PHASECHK.TRANS64 P0, [R6+URZ], R3 ;  /* 0x00000003060085a7 */ /* 0x000e64000800007f */
[----:B-1----:R-:W-:Y:S05]  /*ab70*/  @!P0 BRA `(.L_x_294) ;  /* 0xfffffffc00f08947 */ /* 0x002fea000383ffff */
[----:B------:R-:W-:Y:S05]  /*ab80*/  BRA `(.L_x_320) ;  /* 0xfffffff400807947 */ /* 0x000fea000383ffff */
.L_x_295:
[----:B0-----:R0:W1:Y:S02]  /*ab90*/  SYNCS.PHASECHK.TRANS64.TRYWAIT P0, [R7+URZ], R4 ;  /* 0x00000004070075a7 */ /* 0x001064000800017f */
[----:B-1----:R-:W-:Y:S05]  /*aba0*/  @!P0 NANOSLEEP.SYNCS 0x989680 ;  /* 0x009896800000895d */ /* 0x002fea0003900000 */
[----:B------:R-:W1:Y:S02]  /*abb0*/  @!P0 SYNCS.PHASECHK.TRANS64 P0, [R7+URZ], R4 ;  /* 0x00000004070085a7 */ /* 0x000e64000800007f */
[----:B-1----:R-:W-:Y:S05]  /*abc0*/  @!P0 BRA `(.L_x_295) ;  /* 0xfffffffc00f08947 */ /* 0x002fea000383ffff */
[----:B------:R-:W-:Y:S05]  /*abd0*/  BRA `(.L_x_321) ;  /* 0xfffffff400907947 */ /* 0x000fea000383ffff */
.L_x_296:
[----:B0-----:R0:W1:Y:S02]  /*abe0*/  SYNCS.PHASECHK.TRANS64.TRYWAIT P0, [R6+URZ], R3 ;  /* 0x00000003060075a7 */ /* 0x001064000800017f */
[----:B-1----:R-:W-:Y:S05]  /*abf0*/  @!P0 NANOSLEEP.SYNCS 0x989680 ;  /* 0x009896800000895d */ /* 0x002fea0003900000 */
[----:B------:R-:W1:Y:S02]  /*ac00*/  @!P0 SYNCS.PHASECHK.TRANS64 P0, [R6+URZ], R3 ;  /* 0x00000003060085a7 */ /* 0x000e64000800007f */
[----:B-1----:R-:W-:Y:S05]  /*ac10*/  @!P0 BRA `(.L_x_296) ;  /* 0xfffffffc00f08947 */ /* 0x002fea000383ffff */
[----:B------:R-:W-:Y:S05]  /*ac20*/  BRA `(.L_x_322) ;  /* 0xfffffff400a07947 */ /* 0x000fea000383ffff */
.L_x_297:
[----:B0-----:R0:W1:Y:S02]  /*ac30*/  SYNCS.PHASECHK.TRANS64.TRYWAIT P0, [R7+URZ], R4 ;  /* 0x00000004070075a7 */ /* 0x001064000800017f */
[----:B-1----:R-:W-:Y:S05]  /*ac40*/  @!P0 NANOSLEEP.SYNCS 0x989680 ;  /* 0x009896800000895d */ /* 0x002fea0003900000 */
[----:B------:R-:W1:Y:S02]  /*ac50*/  @!P0 SYNCS.PHASECHK.TRANS64 P0, [R7+URZ], R4 ;  /* 0x00000004070085a7 */ /* 0x000e64000800007f */
[----:B-1----:R-:W-:Y:S05]  /*ac60*/  @!P0 BRA `(.L_x_297) ;  /* 0xfffffffc00f08947 */ /* 0x002fea000383ffff */
[----:B------:R-:W-:Y:S05]  /*ac70*/  BRA `(.L_x_323) ;  /* 0xfffffff400b07947 */ /* 0x000fea000383ffff */
.L_x_298:
[----:B0-----:R0:W1:Y:S02]  /*ac80*/  SYNCS.PHASECHK.TRANS64.TRYWAIT P0, [R6+URZ], R3 ;  /* 0x00000003060075a7 */ /* 0x001064000800017f */
[----:B-1----:R-:W-:Y:S05]  /*ac90*/  @!P0 NANOSLEEP.SYNCS 0x989680 ;  /* 0x009896800000895d */ /* 0x002fea0003900000 */
[----:B------:R-:W1:Y:S02]  /*aca0*/  @!P0 SYNCS.PHASECHK.TRANS64 P0, [R6+URZ], R3 ;  /* 0x00000003060085a7 */ /* 0x000e64000800007f */
[----:B-1----:R-:W-:Y:S05]  /*acb0*/  @!P0 BRA `(.L_x_298) ;  /* 0xfffffffc00f08947 */ /* 0x002fea000383ffff */
[----:B------:R-:W-:Y:S05]  /*acc0*/  BRA `(.L_x_324) ;  /* 0xfffffff400c07947 */ /* 0x000fea000383ffff */
.L_x_299:
[----:B0-----:R0:W1:Y:S02]  /*acd0*/  SYNCS.PHASECHK.TRANS64.TRYWAIT P0, [R7+URZ], R4 ;  /* 0x00000004070075a7 */ /* 0x001064000800017f */
[----:B-1----:R-:W-:Y:S05]  /*ace0*/  @!P0 NANOSLEEP.SYNCS 0x989680 ;  /* 0x009896800000895d */ /* 0x002fea0003900000 */
[----:B------:R-:W1:Y:S02]  /*acf0*/  @!P0 SYNCS.PHASECHK.TRANS64 P0, [R7+URZ], R4 ;  /* 0x00000004070085a7 */ /* 0x000e64000800007f */
[----:B-1----:R-:W-:Y:S05]  /*ad00*/  @!P0 BRA `(.L_x_299) ;  /* 0xfffffffc00f08947 */ /* 0x002fea000383ffff */
[----:B------:R-:W-:Y:S05]  /*ad10*/  BRA `(.L_x_325) ;  /* 0xfffffff400d07947 */ /* 0x000fea000383ffff */
.L_x_300:
[----:B0-----:R0:W1:Y:S02]  /*ad20*/  SYNCS.PHASECHK.TRANS64.TRYWAIT P0, [R6+URZ], R3 ;  /* 0x00000003060075a7 */ /* 0x001064000800017f */
[----:B-1----:R-:W-:Y:S05]  /*ad30*/  @!P0 NANOSLEEP.SYNCS 0x989680 ;  /* 0x009896800000895d */ /* 0x002fea0003900000 */
[----:B------:R-:W1:Y:S02]  /*ad40*/  @!P0 SYNCS.PHASECHK.TRANS64 P0, [R6+URZ], R3 ;  /* 0x00000003060085a7 */ /* 0x000e64000800007f */
[----:B-1----:R-:W-:Y:S05]  /*ad50*/  @!P0 BRA `(.L_x_300) ;  /* 0xfffffffc00f08947 */ /* 0x002fea000383ffff */
[----:B------:R-:W-:Y:S05]  /*ad60*/  BRA `(.L_x_326) ;  /* 0xfffffff400e07947 */ /* 0x000fea000383ffff */
.L_x_301:
[----:B0-----:R0:W1:Y:S02]  /*ad70*/  SYNCS.PHASECHK.TRANS64.TRYWAIT P0, [R7+URZ], R4 ;  /* 0x00000004070075a7 */ /* 0x001064000800017f */
[----:B-1----:R-:W-:Y:S05]  /*ad80*/  @!P0 NANOSLEEP.SYNCS 0x989680 ;  /* 0x009896800000895d */ /* 0x002fea0003900000 */
[----:B------:R-:W1:Y:S02]  /*ad90*/  @!P0 SYNCS.PHASECHK.TRANS64 P0, [R7+URZ], R4 ;  /* 0x00000004070085a7 */ /* 0x000e64000800007f */
[----:B-1----:R-:W-:Y:S05]  /*ada0*/  @!P0 BRA `(.L_x_301) ;  /* 0xfffffffc00f08947 */ /* 0x002fea000383ffff */
[----:B------:R-:W-:Y:S05]  /*adb0*/  BRA `(.L_x_327) ;  /* 0xfffffff400f07947 */ /* 0x000fea000383ffff */
.L_x_302:
[----:B-1----:R1:W2:Y:S02]  /*adc0*/  SYNCS.PHASECHK.TRANS64.TRYWAIT P0, [R6+URZ], R3 ;  /* 0x00000003060075a7 */ /* 0x0022a4000800017f */
[----:B--2---:R-:W-:Y:S05]  /*add0*/  @!P0 NANOSLEEP.SYNCS 0x989680 ;  /* 0x009896800000895d */ /* 0x004fea0003900000 */
[----:B------:R-:W2:Y:S02]  /*ade0*/  @!P0 SYNCS.PHASECHK.TRANS64 P0, [R6+URZ], R3 ;  /* 0x00000003060085a7 */ /* 0x000ea4000800007f */
[----:B--2---:R-:W-:Y:S05]  /*adf0*/  @!P0 BRA `(.L_x_302) ;  /* 0xfffffffc00f08947 */ /* 0x004fea000383ffff */
[----:B------:R-:W-:Y:S05]  /*ae00*/  BRA `(.L_x_328) ;  /* 0xfffffff400f87947 */ /* 0x000fea000383ffff */
.L_x_329:
[----:B------:R-:W-:-:S00]  /*ae10*/  BRA `(.L_x_329) ;  /* 0xfffffffc00fc7947 */ /* 0x000fc0000383ffff */
[----:B------:R-:W-:-:S00]  /*ae20*/  NOP ;  /* 0x0000000000007918 */ /* 0x000fc00000000000 */
        /* <DEDUP_REMOVED lines=13> */
.L_x_330:


//--------------------- .nv.global.init           --------------------------
	.section	.nv.global.init,"aw",@progbits
.nv.global.init:
	.type		$str$22,@object
	.size		$str$22,($str$23 - $str$22)
$str$22:
        /*0000*/ 	.byte	0x6b, 0x5f, 0x74, 0x69, 0x6c, 0x65, 0x5f, 0x63, 0x6f, 0x75, 0x6e, 0x74, 0x20, 0x3e, 0x3d, 0x20
        /*0010*/ 	.byte	0x31, 0x00
	.type		$str$23,@object
	.size		$str$23,(__unnamed_1 - $str$23)
$str$23:
        /*0012*/ 	.byte	0x2f, 0x74, 0x6d, 0x70, 0x2f, 0x63, 0x75, 0x74, 0x6c, 0x61, 0x73, 0x73, 0x5f, 0x73, 0x77, 0x65
        /*0022*/ 	.byte	0x65, 0x70, 0x5f, 0x73, 0x72, 0x63, 0x2f, 0x69, 0x6e, 0x63, 0x6c, 0x75, 0x64, 0x65, 0x2f, 0x63
        /*0032*/ 	.byte	0x75, 0x74, 0x6c, 0x61, 0x73, 0x73, 0x2f, 0x67, 0x65, 0x6d, 0x6d, 0x2f, 0x63, 0x6f, 0x6c, 0x6c
        /*0042*/ 	.byte	0x65, 0x63, 0x74, 0x69, 0x76, 0x65, 0x2f, 0x73, 0x6d, 0x39, 0x30, 0x5f, 0x6d, 0x6d, 0x61, 0x5f
        /*0052*/ 	.byte	0x74, 0x6d, 0x61, 0x5f, 0x67, 0x6d, 0x6d, 0x61, 0x5f, 0x73, 0x73, 0x5f, 0x77, 0x61, 0x72, 0x70
        /*0062*/ 	.byte	0x73, 0x70, 0x65, 0x63, 0x69, 0x61, 0x6c, 0x69, 0x7a, 0x65, 0x64, 0x2e, 0x68, 0x70, 0x70, 0x00
	.type		__unnamed_1,@object
	.size		__unnamed_1,(.L_0 - __unnamed_1)
__unnamed_1:
        /*0072*/ 	.byte	0x76, 0x6f, 0x69, 0x64, 0x20, 0x63, 0x75, 0x74, 0x6c, 0x61, 0x73, 0x73, 0x3a, 0x3a, 0x67, 0x65
        /* <DEDUP_REMOVED lines=172> */
        /*0b42*/ 	.byte	0x69, 0x64, 0x65, 0x6e, 0x74, 0x69, 0x74, 0x79, 0x5d, 0x00
.L_0:


//--------------------- .nv.shared._ZN7cutlass13device_kernelINS_4gemm6kernel13GemmUniversalIN4cute5tupleIJiiiiEEENS1_10collective13CollectiveMmaINS1_34MainloopSm90TmaGmmaWarpSpecializedILi19ENS5_IJNS4_1CILi2EEENSA_ILi1EEESC_EEENS1_35KernelTmaWarpSpecializedCooperativeEEENS5_IJNSA_ILi256EEENSA_ILi112EEENSA_ILi32EEEEEEaNS5_IJlSC_lEEEaSK_NS4_8TiledMMAINS4_8MMA_AtomIJNS4_4SM904GMMA26MMA_64x16x32_S32S8S8_SS_TNEEEENS4_6LayoutISD_NS5_IJSC_NSA_ILi0EEESS_EEEEENS5_IJNS4_10UnderscoreESV_SV_EEEEENS4_13SM90_TMA_LOADENS4_14ComposedLayoutINS4_7SwizzleILi1ELi4ELi3EEENS4_18smem_ptr_flag_bitsILi8EEENSR_INS5_IJNSA_ILi8EEESI_EEENS5_IJSI_SC_EEEEEEEvNS4_8identityENS4_23SM90_TMA_LOAD_MULTICASTES18_vS19_EENS_8epilogue10collective6detail29Sm90TmaWarpSpecializedAdapterINS1D_15DefaultEpilogueIaSK_SK_NS1C_6thread17LinearCombinationIaLi1EiiLNS1H_9ScaleType4KindE0ELNS_15FloatRoundStyleE2EaEENS1_15EpilogueDefaultEEEEEvvEEEEvNT_6ParamsE --------------------------
	.section	.nv.shared._ZN7cutlass13device_kernelINS_4gemm6kernel13GemmUniversalIN4cute5tupleIJiiiiEEENS1_10collective13CollectiveMmaINS1_34MainloopSm90TmaGmmaWarpSpecializedILi19ENS5_IJNS4_1CILi2EEENSA_ILi1EEESC_EEENS1_35KernelTmaWarpSpecializedCooperativeEEENS5_IJNSA_ILi256EEENSA_ILi112EEENSA_ILi32EEEEEEaNS5_IJlSC_lEEEaSK_NS4_8TiledMMAINS4_8MMA_AtomIJNS4_4SM904GMMA26MMA_64x16x32_S32S8S8_SS_TNEEEENS4_6LayoutISD_NS5_IJSC_NSA_ILi0EEESS_EEEEENS5_IJNS4_10UnderscoreESV_SV_EEEEENS4_13SM90_TMA_LOADENS4_14ComposedLayoutINS4_7SwizzleILi1ELi4ELi3EEENS4_18smem_ptr_flag_bitsILi8EEENSR_INS5_IJNSA_ILi8EEESI_EEENS5_IJSI_SC_EEEEEEEvNS4_8identityENS4_23SM90_TMA_LOAD_MULTICASTES18_vS19_EENS_8epilogue10collective6detail29Sm90TmaWarpSpecializedAdapterINS1D_15DefaultEpilogueIaSK_SK_NS1C_6thread17LinearCombinationIaLi1EiiLNS1H_9ScaleType4KindE0ELNS_15FloatRoundStyleE2EaEENS1_15EpilogueDefaultEEEEEvvEEEEvNT_6ParamsE,"aw",@nobits
	.sectionflags	@""
	.align	16
	.zero		1024


//--------------------- .nv.shared.reserved.0     --------------------------
	.section	.nv.shared.reserved.0,"aw",@nobits
	.weak		__nv_reservedSMEM_offset_0_alias
	.size		__nv_reservedSMEM_offset_0_alias, 0, 0
	.other		__nv_reservedSMEM_offset_0_alias,@"STO_CUDA_RESERVED_SHARED STV_DEFAULT"
__nv_reservedSMEM_offset_0_alias:
	.zero		0


//--------------------- .nv.global                --------------------------
	.section	.nv.global,"aw",@nobits
.nv.global:
	.type		_ZN40_INTERNAL_ef4bf061_4_k_cu_55678ed5_166454cute1_E,@object
	.size		_ZN40_INTERNAL_ef4bf061_4_k_cu_55678ed5_166454cute1_E,(_ZN40_INTERNAL_ef4bf061_4_k_cu_55678ed5_166454cuda3std3__45__cpo6cbeginE - _ZN40_INTERNAL_ef4bf061_4_k_cu_55678ed5_166454cute1_E)
_ZN40_INTERNAL_ef4bf061_4_k_cu_55678ed5_166454cute1_E:
	.zero		1
	.type		_ZN40_INTERNAL_ef4bf061_4_k_cu_55678ed5_166454cuda3std3__45__cpo6cbeginE,@object
	.size		_ZN40_INTERNAL_ef4bf061_4_k_cu_55678ed5_166454cuda3std3__45__cpo6cbeginE,(_ZN40_INTERNAL_ef4bf061_4_k_cu_55678ed5_166454cuda3std3__48in_placeE - _ZN40_INTERNAL_ef4bf061_4_k_cu_55678ed5_166454cuda3std3__45__cpo6cbeginE)
_ZN40_INTERNAL_ef4bf061_4_k_cu_55678ed5_166454cuda3std3__45__cpo6cbeginE:
	.zero		1
	.type		_ZN40_INTERNAL_ef4bf061_4_k_cu_55678ed5_166454cuda3std3__48in_placeE,@object
	.size		_ZN40_INTERNAL_ef4bf061_4_k_cu_55678ed5_166454cuda3std3__48in_placeE,(_ZN40_INTERNAL_ef4bf061_4_k_cu_55678ed5_166454cuda3std6ranges3__45__cpo9iter_moveE - _ZN40_INTERNAL_ef4bf061_4_k_cu_55678ed5_166454cuda3std3__48in_placeE)
_ZN40_INTERNAL_ef4bf061_4_k_cu_55678ed5_166454cuda3std3__48in_placeE:
	.zero		1
	.type		_ZN40_INTERNAL_ef4bf061_4_k_cu_55678ed5_166454cuda3std6ranges3__45__cpo9iter_moveE,@object
	.size		_ZN40_INTERNAL_ef4bf061_4_k_cu_55678ed5_166454cuda3std6ranges3__45__cpo9iter_moveE,(_ZN40_INTERNAL_ef4bf061_4_k_cu_55678ed5_166454cuda3std3__45__cpo5beginE - _ZN40_INTERNAL_ef4bf061_4_k_cu_55678ed5_166454cuda3std6ranges3__45__cpo9iter_moveE)
_ZN40_INTERNAL_ef4bf061_4_k_cu_55678ed5_166454cuda3std6ranges3__45__cpo9iter_moveE:
	.zero		1
	.type		_ZN40_INTERNAL_ef4bf061_4_k_cu_55678ed5_166454cuda3std3__45__cpo5beginE,@object
	.size		_ZN40_INTERNAL_ef4bf061_4_k_cu_55678ed5_166454cuda3std3__45__cpo5beginE,(_ZN40_INTERNAL_ef4bf061_4_k_cu_55678ed5_166454cuda3std3__442_GLOBAL__N__ef4bf061_4_k_cu_55678ed5_166456ignoreE - _ZN40_INTERNAL_ef4bf061_4_k_cu_55678ed5_166454cuda3std3__45__cpo5beginE)
_ZN40_INTERNAL_ef4bf061_4_k_cu_55678ed5_166454cuda3std3__45__cpo5beginE:
	.zero		1
	.type		_ZN40_INTERNAL_ef4bf061_4_k_cu_55678ed5_166454cuda3std3__442_GLOBAL__N__ef4bf061_4_k_cu_55678ed5_166456ignoreE,@object
	.size		_ZN40_INTERNAL_ef4bf061_4_k_cu_55678ed5_166454cuda3std3__442_GLOBAL__N__ef4bf061_4_k_cu_55678ed5_166456ignoreE,(_ZN40_INTERNAL_ef4bf061_4_k_cu_55678ed5_166454cute7productE - _ZN40_INTERNAL_ef4bf061_4_k_cu_55678ed5_166454cuda3std3__442_GLOBAL__N__ef4bf061_4_k_cu_55678ed5_166456ignoreE)
_ZN40_INTERNAL_ef4bf061_4_k_cu_55678ed5_166454cuda3std3__442_GLOBAL__N__ef4bf061_4_k_cu_55678ed5_166456ignoreE:
	.zero		1
	.type		_ZN40_INTERNAL_ef4bf061_4_k_cu_55678ed5_166454cute7productE,@object
	.size		_ZN40_INTERNAL_ef4bf061_4_k_cu_55678ed5_166454cute7productE,(_ZN40_INTERNAL_ef4bf061_4_k_cu_55678ed5_166454cuda3std3__45__cpo3endE - _ZN40_INTERNAL_ef4bf061_4_k_cu_55678ed5_166454cute7productE)
_ZN40_INTERNAL_ef4bf061_4_k_cu_55678ed5_166454cute7productE:
	.zero		1
	.type		_ZN40_INTERNAL_ef4bf061_4_k_cu_55678ed5_166454cuda3std3__45__cpo3endE,@object
	.size		_ZN40_INTERNAL_ef4bf061_4_k_cu_55678ed5_166454cuda3std3__45__cpo3endE,(_ZN40_INTERNAL_ef4bf061_4_k_cu_55678ed5_166454cuda3std3__419piecewise_constructE - _ZN40_INTERNAL_ef4bf061_4_k_cu_55678ed5_166454cuda3std3__45__cpo3endE)
_ZN40_INTERNAL_ef4bf061_4_k_cu_55678ed5_166454cuda3std3__45__cpo3endE:
	.zero		1
	.type		_ZN40_INTERNAL_ef4bf061_4_k_cu_55678ed5_166454cuda3std3__419piecewise_constructE,@object
	.size		_ZN40_INTERNAL_ef4bf061_4_k_cu_55678ed5_166454cuda3std3__419piecewise_constructE,(_ZN40_INTERNAL_ef4bf061_4_k_cu_55678ed5_166454cuda3std3__45__cpo4cendE - _ZN40_INTERNAL_ef4bf061_4_k_cu_55678ed5_166454cuda3std3__419piecewise_constructE)
_ZN40_INTERNAL_ef4bf061_4_k_cu_55678ed5_166454cuda3std3__419piecewise_constructE:
	.zero		1
	.type		_ZN40_INTERNAL_ef4bf061_4_k_cu_55678ed5_166454cuda3std3__45__cpo4cendE,@object
	.size		_ZN40_INTERNAL_ef4bf061_4_k_cu_55678ed5_166454cuda3std3__45__cpo4cendE,(_ZN40_INTERNAL_ef4bf061_4_k_cu_55678ed5_166454cuda3std6ranges3__45__cpo4swapE - _ZN40_INTERNAL_ef4bf061_4_k_cu_55678ed5_166454cuda3std3__45__cpo4cendE)
_ZN40_INTERNAL_ef4bf061_4_k_cu_55678ed5_166454cuda3std3__45__cpo4cendE:
	.zero		1
	.type		_ZN40_INTERNAL_ef4bf061_4_k_cu_55678ed5_166454cuda3std6ranges3__45__cpo4swapE,@object
	.size		_ZN40_INTERNAL_ef4bf061_4_k_cu_55678ed5_166454cuda3std6ranges3__45__cpo4swapE,(.L_8 - _ZN40_INTERNAL_ef4bf061_4_k_cu_55678ed5_166454cuda3std6ranges3__45__cpo4swapE)
_ZN40_INTERNAL_ef4bf061_4_k_cu_55678ed5_166454cuda3std6ranges3__45__cpo4swapE:
	.zero		1
.L_8:


//--------------------- .nv.constant0._ZN7cutlass13device_kernelINS_4gemm6kernel13GemmUniversalIN4cute5tupleIJiiiiEEENS1_10collective13CollectiveMmaINS1_34MainloopSm90TmaGmmaWarpSpecializedILi19ENS5_IJNS4_1CILi2EEENSA_ILi1EEESC_EEENS1_35KernelTmaWarpSpecializedCooperativeEEENS5_IJNSA_ILi256EEENSA_ILi112EEENSA_ILi32EEEEEEaNS5_IJlSC_lEEEaSK_NS4_8TiledMMAINS4_8MMA_AtomIJNS4_4SM904GMMA26MMA_64x16x32_S32S8S8_SS_TNEEEENS4_6LayoutISD_NS5_IJSC_NSA_ILi0EEESS_EEEEENS5_IJNS4_10UnderscoreESV_SV_EEEEENS4_13SM90_TMA_LOADENS4_14ComposedLayoutINS4_7SwizzleILi1ELi4ELi3EEENS4_18smem_ptr_flag_bitsILi8EEENSR_INS5_IJNSA_ILi8EEESI_EEENS5_IJSI_SC_EEEEEEEvNS4_8identityENS4_23SM90_TMA_LOAD_MULTICASTES18_vS19_EENS_8epilogue10collective6detail29Sm90TmaWarpSpecializedAdapterINS1D_15DefaultEpilogueIaSK_SK_NS1C_6thread17LinearCombinationIaLi1EiiLNS1H_9ScaleType4KindE0ELNS_15FloatRoundStyleE2EaEENS1_15EpilogueDefaultEEEEEvvEEEEvNT_6ParamsE --------------------------
	.section	.nv.constant0._ZN7cutlass13device_kernelINS_4gemm6kernel13GemmUniversalIN4cute5tupleIJiiiiEEENS1_10collective13CollectiveMmaINS1_34MainloopSm90TmaGmmaWarpSpecializedILi19ENS5_IJNS4_1CILi2EEENSA_ILi1EEESC_EEENS1_35KernelTmaWarpSpecializedCooperativeEEENS5_IJNSA_ILi256EEENSA_ILi112EEENSA_ILi32EEEEEEaNS5_IJlSC_lEEEaSK_NS4_8TiledMMAINS4_8MMA_AtomIJNS4_4SM904GMMA26MMA_64x16x32_S32S8S8_SS_TNEEEENS4_6LayoutISD_NS5_IJSC_NSA_ILi0EEESS_EEEEENS5_IJNS4_10UnderscoreESV_SV_EEEEENS4_13SM90_TMA_LOADENS4_14ComposedLayoutINS4_7SwizzleILi1ELi4ELi3EEENS4_18smem_ptr_flag_bitsILi8EEENSR_INS5_IJNSA_ILi8EEESI_EEENS5_IJSI_SC_EEEEEEEvNS4_8identityENS4_23SM90_TMA_LOAD_MULTICASTES18_vS19_EENS_8epilogue10collective6detail29Sm90TmaWarpSpecializedAdapterINS1D_15DefaultEpilogueIaSK_SK_NS1C_6thread17LinearCombinationIaLi1EiiLNS1H_9ScaleType4KindE0ELNS_15FloatRoundStyleE2EaEENS1_15EpilogueDefaultEEEEEvvEEEEvNT_6ParamsE,"a",@progbits
	.sectionflags	@""
	.align	4
.nv.constant0._ZN7cutlass13device_kernelINS_4gemm6kernel13GemmUniversalIN4cute5tupleIJiiiiEEENS1_10collective13CollectiveMmaINS1_34MainloopSm90TmaGmmaWarpSpecializedILi19ENS5_IJNS4_1CILi2EEENSA_ILi1EEESC_EEENS1_35KernelTmaWarpSpecializedCooperativeEEENS5_IJNSA_ILi256EEENSA_ILi112EEENSA_ILi32EEEEEEaNS5_IJlSC_lEEEaSK_NS4_8TiledMMAINS4_8MMA_AtomIJNS4_4SM904GMMA26MMA_64x16x32_S32S8S8_SS_TNEEEENS4_6LayoutISD_NS5_IJSC_NSA_ILi0EEESS_EEEEENS5_IJNS4_10UnderscoreESV_SV_EEEEENS4_13SM90_TMA_LOADENS4_14ComposedLayoutINS4_7SwizzleILi1ELi4ELi3EEENS4_18smem_ptr_flag_bitsILi8EEENSR_INS5_IJNSA_ILi8EEESI_EEENS5_IJSI_SC_EEEEEEEvNS4_8identityENS4_23SM90_TMA_LOAD_MULTICASTES18_vS19_EENS_8epilogue10collective6detail29Sm90TmaWarpSpecializedAdapterINS1D_15DefaultEpilogueIaSK_SK_NS1C_6thread17LinearCombinationIaLi1EiiLNS1H_9ScaleType4KindE0ELNS_15FloatRoundStyleE2EaEENS1_15EpilogueDefaultEEEEEvvEEEEvNT_6ParamsE:
	.zero		1664


//--------------------- SYMBOLS --------------------------

	.type		.nv.reservedSmem.offset0,@object
	.size		.nv.reservedSmem.offset0,0x4
	.type		__assertfail,@function
